	.target	sm_90a

	.elftype	@"ET_EXEC"


//--------------------- .note.nv.tkinfo           --------------------------
	.section	.note.nv.tkinfo,"",@"SHT_NOTE"
	.sectionflags	@"SHF_NOTE_NV_TKINFO"
	.tkinfo
        /*0018*/ 	.word	0x00000002
        /*0030*/ 	.string	""
        /*0030*/ 	.string	"ptxas"
        /*0030*/ 	.string	"Cuda compilation tools, release 13.0, V13.0.88"
        /*0030*/ 	.string	"Build cuda_13.0.r13.0/compiler.36424714_0"
        /*0030*/ 	.string	"-arch sm_90a -m 64 "



//--------------------- .note.nv.cuinfo           --------------------------
	.section	.note.nv.cuinfo,"",@"SHT_NOTE"
	.sectionflags	@"SHF_NOTE_NV_CUINFO"
        /*0018*/ 	.short	0x0002
        /*001a*/ 	.short	0x005a
        /*001c*/ 	.short	0x0082
	.zero		2


//--------------------- .nv.info                  --------------------------
	.section	.nv.info,"",@"SHT_CUDA_INFO"
	.align	4


	//----- nvinfo : EIATTR_REGCOUNT
	.align		4
        /*0000*/ 	.byte	0x04, 0x2f
        /*0002*/ 	.short	(.L_12 - .L_11)
	.align		4
.L_11:
        /*0004*/ 	.word	index@(_ZN7cutlass13device_kernelINS_4gemm6kernel13GemmUniversalIN4cute5tupleIJiiiiEEENS1_10collective13CollectiveMmaINS1_37MainloopSm90TmaGmmaWarpSpecializedFP8ILi5ENS5_IJNS4_1CILi2EEENSA_ILi1EEESC_EEENS1_35KernelTmaWarpSpecializedCooperativeEEENS5_IJNSA_ILi128EEESG_SG_EEENS_12float_e4m3_tENS5_IJlSC_lEEESI_SJ_NS4_8TiledMMAINS4_8MMA_AtomIJNS4_4SM904GMMA31MMA_64x128x32_F32E4M3E4M3_SS_TNILNSN_7ScaleInE1ELSP_1EEEEEENS4_6LayoutISD_NS5_IJSC_NSA_ILi0EEEST_EEEEENS5_IJNS4_10UnderscoreESW_SW_EEEEENS4_13SM90_TMA_LOADENS4_14ComposedLayoutINS4_7SwizzleILi3ELi4ELi3EEENS4_18smem_ptr_flag_bitsILi8EEENSS_INS5_IJNSA_ILi8EEESG_EEENS5_IJSG_SC_EEEEEEEvNS4_8identityENS4_23SM90_TMA_LOAD_MULTICASTES19_vS1A_EENS_8epilogue10collective6detail29Sm90TmaWarpSpecializedAdapterINS1E_15DefaultEpilogueISI_SJ_SJ_NS1D_6thread17LinearCombinationISI_Li1EffLNS1I_9ScaleType4KindE0ELNS_15FloatRoundStyleE2ESI_EENS1_15EpilogueDefaultEEEEEvvEEEEvNT_6ParamsE)
        /*0008*/ 	.word	0x000000a8


	//----- nvinfo : EIATTR_FRAME_SIZE
	.align		4
.L_12:
        /*000c*/ 	.byte	0x04, 0x11
        /*000e*/ 	.short	(.L_14 - .L_13)
	.align		4
.L_13:
        /*0010*/ 	.word	index@(_ZN7cutlass13device_kernelINS_4gemm6kernel13GemmUniversalIN4cute5tupleIJiiiiEEENS1_10collective13CollectiveMmaINS1_37MainloopSm90TmaGmmaWarpSpecializedFP8ILi5ENS5_IJNS4_1CILi2EEENSA_ILi1EEESC_EEENS1_35KernelTmaWarpSpecializedCooperativeEEENS5_IJNSA_ILi128EEESG_SG_EEENS_12float_e4m3_tENS5_IJlSC_lEEESI_SJ_NS4_8TiledMMAINS4_8MMA_AtomIJNS4_4SM904GMMA31MMA_64x128x32_F32E4M3E4M3_SS_TNILNSN_7ScaleInE1ELSP_1EEEEEENS4_6LayoutISD_NS5_IJSC_NSA_ILi0EEEST_EEEEENS5_IJNS4_10UnderscoreESW_SW_EEEEENS4_13SM90_TMA_LOADENS4_14ComposedLayoutINS4_7SwizzleILi3ELi4ELi3EEENS4_18smem_ptr_flag_bitsILi8EEENSS_INS5_IJNSA_ILi8EEESG_EEENS5_IJSG_SC_EEEEEEEvNS4_8identityENS4_23SM90_TMA_LOAD_MULTICASTES19_vS1A_EENS_8epilogue10collective6detail29Sm90TmaWarpSpecializedAdapterINS1E_15DefaultEpilogueISI_SJ_SJ_NS1D_6thread17LinearCombinationISI_Li1EffLNS1I_9ScaleType4KindE0ELNS_15FloatRoundStyleE2ESI_EENS1_15EpilogueDefaultEEEEEvvEEEEvNT_6ParamsE)
        /*0014*/ 	.word	0x00000000


	//----- nvinfo : EIATTR_MIN_STACK_SIZE
	.align		4
.L_14:
        /*0018*/ 	.byte	0x04, 0x12
        /*001a*/ 	.short	(.L_16 - .L_15)
	.align		4
.L_15:
        /*001c*/ 	.word	index@(_ZN7cutlass13device_kernelINS_4gemm6kernel13GemmUniversalIN4cute5tupleIJiiiiEEENS1_10collective13CollectiveMmaINS1_37MainloopSm90TmaGmmaWarpSpecializedFP8ILi5ENS5_IJNS4_1CILi2EEENSA_ILi1EEESC_EEENS1_35KernelTmaWarpSpecializedCooperativeEEENS5_IJNSA_ILi128EEESG_SG_EEENS_12float_e4m3_tENS5_IJlSC_lEEESI_SJ_NS4_8TiledMMAINS4_8MMA_AtomIJNS4_4SM904GMMA31MMA_64x128x32_F32E4M3E4M3_SS_TNILNSN_7ScaleInE1ELSP_1EEEEEENS4_6LayoutISD_NS5_IJSC_NSA_ILi0EEEST_EEEEENS5_IJNS4_10UnderscoreESW_SW_EEEEENS4_13SM90_TMA_LOADENS4_14ComposedLayoutINS4_7SwizzleILi3ELi4ELi3EEENS4_18smem_ptr_flag_bitsILi8EEENSS_INS5_IJNSA_ILi8EEESG_EEENS5_IJSG_SC_EEEEEEEvNS4_8identityENS4_23SM90_TMA_LOAD_MULTICASTES19_vS1A_EENS_8epilogue10collective6detail29Sm90TmaWarpSpecializedAdapterINS1E_15DefaultEpilogueISI_SJ_SJ_NS1D_6thread17LinearCombinationISI_Li1EffLNS1I_9ScaleType4KindE0ELNS_15FloatRoundStyleE2ESI_EENS1_15EpilogueDefaultEEEEEvvEEEEvNT_6ParamsE)
        /*0020*/ 	.word	0x00000000
.L_16:


//--------------------- .nv.compat                --------------------------
	.section	.nv.compat,"",@"SHT_CUDA_COMPAT_INFO"
	.align	4
        /*0000*/ 	.byte	0x02, 0x09, 0x01, 0x00, 0x02, 0x02, 0x04, 0x00, 0x02, 0x05, 0x05, 0x00, 0x03, 0x07, 0x01, 0x01
        /*0010*/ 	.byte	0x02, 0x03, 0x01, 0x00, 0x02, 0x06, 0x01, 0x00, 0x04, 0x0b, 0x08, 0x00, 0x00, 0x00, 0x00, 0x00
        /*0020*/ 	.byte	0x00, 0x00, 0x00, 0x00


//--------------------- .nv.info._ZN7cutlass13device_kernelINS_4gemm6kernel13GemmUniversalIN4cute5tupleIJiiiiEEENS1_10collective13CollectiveMmaINS1_37MainloopSm90TmaGmmaWarpSpecializedFP8ILi5ENS5_IJNS4_1CILi2EEENSA_ILi1EEESC_EEENS1_35KernelTmaWarpSpecializedCooperativeEEENS5_IJNSA_ILi128EEESG_SG_EEENS_12float_e4m3_tENS5_IJlSC_lEEESI_SJ_NS4_8TiledMMAINS4_8MMA_AtomIJNS4_4SM904GMMA31MMA_64x128x32_F32E4M3E4M3_SS_TNILNSN_7ScaleInE1ELSP_1EEEEEENS4_6LayoutISD_NS5_IJSC_NSA_ILi0EEEST_EEEEENS5_IJNS4_10UnderscoreESW_SW_EEEEENS4_13SM90_TMA_LOADENS4_14ComposedLayoutINS4_7SwizzleILi3ELi4ELi3EEENS4_18smem_ptr_flag_bitsILi8EEENSS_INS5_IJNSA_ILi8EEESG_EEENS5_IJSG_SC_EEEEEEEvNS4_8identityENS4_23SM90_TMA_LOAD_MULTICASTES19_vS1A_EENS_8epilogue10collective6detail29Sm90TmaWarpSpecializedAdapterINS1E_15DefaultEpilogueISI_SJ_SJ_NS1D_6thread17LinearCombinationISI_Li1EffLNS1I_9ScaleType4KindE0ELNS_15FloatRoundStyleE2ESI_EENS1_15EpilogueDefaultEEEEEvvEEEEvNT_6ParamsE --------------------------
	.section	.nv.info._ZN7cutlass13device_kernelINS_4gemm6kernel13GemmUniversalIN4cute5tupleIJiiiiEEENS1_10collective13CollectiveMmaINS1_37MainloopSm90TmaGmmaWarpSpecializedFP8ILi5ENS5_IJNS4_1CILi2EEENSA_ILi1EEESC_EEENS1_35KernelTmaWarpSpecializedCooperativeEEENS5_IJNSA_ILi128EEESG_SG_EEENS_12float_e4m3_tENS5_IJlSC_lEEESI_SJ_NS4_8TiledMMAINS4_8MMA_AtomIJNS4_4SM904GMMA31MMA_64x128x32_F32E4M3E4M3_SS_TNILNSN_7ScaleInE1ELSP_1EEEEEENS4_6LayoutISD_NS5_IJSC_NSA_ILi0EEEST_EEEEENS5_IJNS4_10UnderscoreESW_SW_EEEEENS4_13SM90_TMA_LOADENS4_14ComposedLayoutINS4_7SwizzleILi3ELi4ELi3EEENS4_18smem_ptr_flag_bitsILi8EEENSS_INS5_IJNSA_ILi8EEESG_EEENS5_IJSG_SC_EEEEEEEvNS4_8identityENS4_23SM90_TMA_LOAD_MULTICASTES19_vS1A_EENS_8epilogue10collective6detail29Sm90TmaWarpSpecializedAdapterINS1E_15DefaultEpilogueISI_SJ_SJ_NS1D_6thread17LinearCombinationISI_Li1EffLNS1I_9ScaleType4KindE0ELNS_15FloatRoundStyleE2ESI_EENS1_15EpilogueDefaultEEEEEvvEEEEvNT_6ParamsE,"",@"SHT_CUDA_INFO"
	.sectionflags	@""
	.align	4


	//----- nvinfo : EIATTR_CUDA_API_VERSION
	.align		4
        /*0000*/ 	.byte	0x04, 0x37
        /*0002*/ 	.short	(.L_18 - .L_17)
.L_17:
        /*0004*/ 	.word	0x00000082


	//----- nvinfo : EIATTR_KPARAM_INFO
	.align		4
.L_18:
        /*0008*/ 	.byte	0x04, 0x17
        /*000a*/ 	.short	(.L_20 - .L_19)
.L_19:
        /*000c*/ 	.word	0x00000000
        /*0010*/ 	.short	0x0000
        /*0012*/ 	.short	0x0070
        /*0014*/ 	.byte	0x00, 0xf0, 0x01, 0x10


	//----- nvinfo : EIATTR_SPARSE_MMA_MASK
	.align		4
.L_20:
        /*0018*/ 	.byte	0x03, 0x50
        /*001a*/ 	.short	0x0000


	//----- nvinfo : EIATTR_MAXREG_COUNT
	.align		4
        /*001c*/ 	.byte	0x03, 0x1b
        /*001e*/ 	.short	0x00a8


	//----- nvinfo : EIATTR_NUM_BARRIERS
	.align		4
        /*0020*/ 	.byte	0x02, 0x4c
        /*0022*/ 	.byte	0x01
	.zero		1


	//----- nvinfo : EIATTR_MERCURY_ISA_VERSION
	.align		4
        /*0024*/ 	.byte	0x03, 0x5f
        /*0026*/ 	.short	0x0101


	//----- nvinfo : EIATTR_INT_WARP_WIDE_INSTR_OFFSETS
	.align		4
        /*0028*/ 	.byte	0x04, 0x31
        /*002a*/ 	.short	(.L_22 - .L_21)


	//   ....[0]....
.L_21:
        /*002c*/ 	.word	0x000004c0


	//   ....[1]....
        /*0030*/ 	.word	0x000004f0


	//   ....[2]....
        /*0034*/ 	.word	0x00000670


	//----- nvinfo : EIATTR_COOP_GROUP_MASK_REGIDS
	.align		4
.L_22:
        /*0038*/ 	.byte	0x04, 0x29
        /*003a*/ 	.short	(.L_24 - .L_23)


	//   ....[0]....
.L_23:
        /*003c*/ 	.word	0xffffffff


	//   ....[1]....
        /*0040*/ 	.word	0xffffffff


	//   ....[2]....
        /*0044*/ 	.word	0xffffffff


	//   ....[3]....
        /*0048*/ 	.word	0xffffffff


	//   ....[4]....
        /*004c*/ 	.word	0xffffffff


	//   ....[5]....
        /*0050*/ 	.word	0xffffffff


	//----- nvinfo : EIATTR_COOP_GROUP_INSTR_OFFSETS
	.align		4
.L_24:
        /*0054*/ 	.byte	0x04, 0x28
        /*0056*/ 	.short	(.L_26 - .L_25)


	//   ....[0]....
.L_25:
        /*0058*/ 	.word	0x00000060


	//   ....[1]....
        /*005c*/ 	.word	0x00000070


	//   ....[2]....
        /*0060*/ 	.word	0x00000130


	//   ....[3]....
        /*0064*/ 	.word	0x000002f0


	//   ....[4]....
        /*0068*/ 	.word	0x00000810


	//   ....[5]....
        /*006c*/ 	.word	0x00001290


	//----- nvinfo : EIATTR_REG_RECONFIG
	.align		4
.L_26:
        /*0070*/ 	.byte	0x01, 0x54
	.zero		2


	//----- nvinfo : EIATTR_MBARRIER_INSTR_OFFSETS
	.align		4
        /*0074*/ 	.byte	0x04, 0x39
        /*0076*/ 	.short	(.L_28 - .L_27)


	//   ....[0]....
.L_27:
        /*0078*/ 	.word	0x00000230
        /*007c*/ 	.word	0x000000ff
        /*0080*/ 	.word	0x00000000
        /*0084*/ 	.short	0x0100
        /*0086*/ 	.byte	0x08
	.zero		1


	//   ....[1]....
        /*0088*/ 	.word	0x00000240
        /*008c*/ 	.word	0x000000ff
        /*0090*/ 	.word	0x00000028
        /*0094*/ 	.short	0x0100
        /*0096*/ 	.byte	0x08
	.zero		1


	//   ....[2]....
        /*0098*/ 	.word	0x00000250
        /*009c*/ 	.word	0x000000ff
        /*00a0*/ 	.word	0x00000008
        /*00a4*/ 	.short	0x0100
        /*00a6*/ 	.byte	0x08
	.zero		1


	//   ....[3]....
        /*00a8*/ 	.word	0x00000260
        /*00ac*/ 	.word	0x000000ff
        /*00b0*/ 	.word	0x00000030
        /*00b4*/ 	.short	0x0100
        /*00b6*/ 	.byte	0x08
	.zero		1


	//   ....[4]....
        /*00b8*/ 	.word	0x00000270
        /*00bc*/ 	.word	0x000000ff
        /*00c0*/ 	.word	0x00000010
        /*00c4*/ 	.short	0x0100
        /*00c6*/ 	.byte	0x08
	.zero		1


	//   ....[5]....
        /*00c8*/ 	.word	0x00000280
        /*00cc*/ 	.word	0x000000ff
        /*00d0*/ 	.word	0x00000038
        /*00d4*/ 	.short	0x0100
        /*00d6*/ 	.byte	0x08
	.zero		1


	//   ....[6]....
        /*00d8*/ 	.word	0x00000290
        /*00dc*/ 	.word	0x000000ff
        /*00e0*/ 	.word	0x00000018
        /*00e4*/ 	.short	0x0100
        /*00e6*/ 	.byte	0x08
	.zero		1


	//   ....[7]....
        /*00e8*/ 	.word	0x000002a0
        /*00ec*/ 	.word	0x000000ff
        /*00f0*/ 	.word	0x00000040
        /*00f4*/ 	.short	0x0100
        /*00f6*/ 	.byte	0x08
	.zero		1


	//   ....[8]....
        /*00f8*/ 	.word	0x000002b0
        /*00fc*/ 	.word	0x000000ff
        /*0100*/ 	.word	0x00000020
        /*0104*/ 	.short	0x0100
        /*0106*/ 	.byte	0x08
	.zero		1


	//   ....[9]....
        /*0108*/ 	.word	0x000002c0
        /*010c*/ 	.word	0x000000ff
        /*0110*/ 	.word	0x00000048
        /*0114*/ 	.short	0x0100
        /*0116*/ 	.byte	0x08
	.zero		1


	//   ....[10]....
        /*0118*/ 	.word	0x00000700
        /*011c*/ 	.word	0x000000ff
        /*0120*/ 	.word	0x00000060
        /*0124*/ 	.short	0x0100
        /*0126*/ 	.byte	0x06
	.zero		1


	//   ....[11]....
        /*0128*/ 	.word	0x000007a0
        /*012c*/ 	.word	0x000000ff
        /*0130*/ 	.word	0x00000068
        /*0134*/ 	.short	0x0100
        /*0136*/ 	.byte	0x06
	.zero		1


	//   ....[12]....
        /*0138*/ 	.word	0x000017c0
        /*013c*/ 	.word	0x000000ff
        /*0140*/ 	.word	0x00000000
        /*0144*/ 	.short	0x010a
        /*0146*/ 	.byte	0x06
	.zero		1


	//   ....[13]....
        /*0148*/ 	.word	0x00001800
        /*014c*/ 	.word	0x000000ff
        /*0150*/ 	.word	0x00000000
        /*0154*/ 	.short	0x010a
        /*0156*/ 	.byte	0x06
	.zero		1


	//   ....[14]....
        /*0158*/ 	.word	0x000021f0
        /*015c*/ 	.word	0x000000ff
        /*0160*/ 	.word	0x00000000
        /*0164*/ 	.short	0x010a
        /*0166*/ 	.byte	0x0c
	.zero		1


	//   ....[15]....
        /*0168*/ 	.word	0x00002230
        /*016c*/ 	.word	0x000000ff
        /*0170*/ 	.word	0x00000000
        /*0174*/ 	.short	0x010a
        /*0176*/ 	.byte	0x0c
	.zero		1


	//   ....[16]....
        /*0178*/ 	.word	0x00002920
        /*017c*/ 	.word	0x0000008c
        /*0180*/ 	.word	0x00000000
        /*0184*/ 	.short	0x0101
        /*0186*/ 	.byte	0x3f
	.zero		1


	//   ....[17]....
        /*0188*/ 	.word	0x00002fc0
        /*018c*/ 	.word	0x0000000c
        /*0190*/ 	.word	0x00000000
        /*0194*/ 	.short	0x0101
        /*0196*/ 	.byte	0x3f
	.zero		1


	//   ....[18]....
        /*0198*/ 	.word	0x000088b0
        /*019c*/ 	.word	0x00000014
        /*01a0*/ 	.word	0x00000028
        /*01a4*/ 	.short	0x010a
        /*01a6*/ 	.byte	0x3f
	.zero		1


	//   ....[19]....
        /*01a8*/ 	.word	0x00008c20
        /*01ac*/ 	.word	0x00000008
        /*01b0*/ 	.word	0x00000068
        /*01b4*/ 	.short	0x0101
        /*01b6*/ 	.byte	0x3f
	.zero		1


	//   ....[20]....
        /*01b8*/ 	.word	0x00009340
        /*01bc*/ 	.word	0x00000006
        /*01c0*/ 	.word	0x00000000
        /*01c4*/ 	.short	0x010a
        /*01c6*/ 	.byte	0x3f
	.zero		1


	//   ....[21]....
        /*01c8*/ 	.word	0x000093c0
        /*01cc*/ 	.word	0x00000007
        /*01d0*/ 	.word	0x00000000
        /*01d4*/ 	.short	0x010a
        /*01d6*/ 	.byte	0x3f
	.zero		1


	//   ....[22]....
        /*01d8*/ 	.word	0x00009450
        /*01dc*/ 	.word	0x0000000a
        /*01e0*/ 	.word	0x00000000
        /*01e4*/ 	.short	0x010a
        /*01e6*/ 	.byte	0x3f
	.zero		1


	//   ....[23]....
        /*01e8*/ 	.word	0x000094e0
        /*01ec*/ 	.word	0x0000000b
        /*01f0*/ 	.word	0x00000000
        /*01f4*/ 	.short	0x010a
        /*01f6*/ 	.byte	0x3f
	.zero		1


	//   ....[24]....
        /*01f8*/ 	.word	0x00009570
        /*01fc*/ 	.word	0x00000003
        /*0200*/ 	.word	0x00000000
        /*0204*/ 	.short	0x010a
        /*0206*/ 	.byte	0x3f
	.zero		1


	//   ....[25]....
        /*0208*/ 	.word	0x000095e0
        /*020c*/ 	.word	0x0000000d
        /*0210*/ 	.word	0x00000000
        /*0214*/ 	.short	0x010a
        /*0216*/ 	.byte	0x3f
	.zero		1


	//   ....[26]....
        /*0218*/ 	.word	0x00009640
        /*021c*/ 	.word	0x00000091
        /*0220*/ 	.word	0x00000000
        /*0224*/ 	.short	0x010a
        /*0226*/ 	.byte	0x3f
	.zero		1


	//   ....[27]....
        /*0228*/ 	.word	0x00009710
        /*022c*/ 	.word	0x00000014
        /*0230*/ 	.word	0x00000028
        /*0234*/ 	.short	0x010a
        /*0236*/ 	.byte	0x3f
	.zero		1


	//   ....[28]....
        /*0238*/ 	.word	0x000097e0
        /*023c*/ 	.word	0x00000006
        /*0240*/ 	.word	0x00000000
        /*0244*/ 	.short	0x010a
        /*0246*/ 	.byte	0x3f
	.zero		1


	//   ....[29]....
        /*0248*/ 	.word	0x00009830
        /*024c*/ 	.word	0x00000007
        /*0250*/ 	.word	0x00000000
        /*0254*/ 	.short	0x010a
        /*0256*/ 	.byte	0x3f
	.zero		1


	//   ....[30]....
        /*0258*/ 	.word	0x00009880
        /*025c*/ 	.word	0x0000000a
        /*0260*/ 	.word	0x00000000
        /*0264*/ 	.short	0x010a
        /*0266*/ 	.byte	0x3f
	.zero		1


	//   ....[31]....
        /*0268*/ 	.word	0x000098d0
        /*026c*/ 	.word	0x0000000b
        /*0270*/ 	.word	0x00000000
        /*0274*/ 	.short	0x010a
        /*0276*/ 	.byte	0x3f
	.zero		1


	//----- nvinfo : EIATTR_NUM_MBARRIERS
	.align		4
.L_28:
        /*0278*/ 	.byte	0x03, 0x38
        /*027a*/ 	.short	0x000c


	//----- nvinfo : EIATTR_EXIT_INSTR_OFFSETS
	.align		4
        /*027c*/ 	.byte	0x04, 0x1c
        /*027e*/ 	.short	(.L_30 - .L_29)


	//   ....[0]....
.L_29:
        /*0280*/ 	.word	0x00000970


	//   ....[1]....
        /*0284*/ 	.word	0x00001160


	//   ....[2]....
        /*0288*/ 	.word	0x00007fd0


	//   ....[3]....
        /*028c*/ 	.word	0x00008530


	//   ....[4]....
        /*0290*/ 	.word	0x000095c0


	//----- nvinfo : EIATTR_MAX_THREADS
	.align		4
.L_30:
        /*0294*/ 	.byte	0x04, 0x05
        /*0296*/ 	.short	(.L_32 - .L_31)
.L_31:
        /*0298*/ 	.word	0x00000180
        /*029c*/ 	.word	0x00000001
        /*02a0*/ 	.word	0x00000001


	//----- nvinfo : EIATTR_CRS_STACK_SIZE
	.align		4
.L_32:
        /*02a4*/ 	.byte	0x04, 0x1e
        /*02a6*/ 	.short	(.L_34 - .L_33)
.L_33:
        /*02a8*/ 	.word	0x00000000


	//----- nvinfo : EIATTR_CBANK_PARAM_SIZE
	.align		4
.L_34:
        /*02ac*/ 	.byte	0x03, 0x19
        /*02ae*/ 	.short	0x0470


	//----- nvinfo : EIATTR_PARAM_CBANK
	.align		4
        /*02b0*/ 	.byte	0x04, 0x0a
        /*02b2*/ 	.short	(.L_36 - .L_35)
	.align		4
.L_35:
        /*02b4*/ 	.word	index@(.nv.constant0._ZN7cutlass13device_kernelINS_4gemm6kernel13GemmUniversalIN4cute5tupleIJiiiiEEENS1_10collective13CollectiveMmaINS1_37MainloopSm90TmaGmmaWarpSpecializedFP8ILi5ENS5_IJNS4_1CILi2EEENSA_ILi1EEESC_EEENS1_35KernelTmaWarpSpecializedCooperativeEEENS5_IJNSA_ILi128EEESG_SG_EEENS_12float_e4m3_tENS5_IJlSC_lEEESI_SJ_NS4_8TiledMMAINS4_8MMA_AtomIJNS4_4SM904GMMA31MMA_64x128x32_F32E4M3E4M3_SS_TNILNSN_7ScaleInE1ELSP_1EEEEEENS4_6LayoutISD_NS5_IJSC_NSA_ILi0EEEST_EEEEENS5_IJNS4_10UnderscoreESW_SW_EEEEENS4_13SM90_TMA_LOADENS4_14ComposedLayoutINS4_7SwizzleILi3ELi4ELi3EEENS4_18smem_ptr_flag_bitsILi8EEENSS_INS5_IJNSA_ILi8EEESG_EEENS5_IJSG_SC_EEEEEEEvNS4_8identityENS4_23SM90_TMA_LOAD_MULTICASTES19_vS1A_EENS_8epilogue10collective6detail29Sm90TmaWarpSpecializedAdapterINS1E_15DefaultEpilogueISI_SJ_SJ_NS1D_6thread17LinearCombinationISI_Li1EffLNS1I_9ScaleType4KindE0ELNS_15FloatRoundStyleE2ESI_EENS1_15EpilogueDefaultEEEEEvvEEEEvNT_6ParamsE)
        /*02b8*/ 	.short	0x0210
        /*02ba*/ 	.short	0x0470


	//----- nvinfo : EIATTR_SW_WAR
	.align		4
.L_36:
        /*02bc*/ 	.byte	0x04, 0x36
        /*02be*/ 	.short	(.L_38 - .L_37)
.L_37:
        /*02c0*/ 	.word	0x00000008
.L_38:


//--------------------- .nv.callgraph             --------------------------
	.section	.nv.callgraph,"",@"SHT_CUDA_CALLGRAPH"
	.align	4
	.sectionentsize	8
	.align		4
        /*0000*/ 	.word	0x00000000
	.align		4
        /*0004*/ 	.word	0xffffffff
	.align		4
        /*0008*/ 	.word	0x00000000
	.align		4
        /*000c*/ 	.word	0xfffffffe
	.align		4
        /*0010*/ 	.word	0x00000000
	.align		4
        /*0014*/ 	.word	0xfffffffd
	.align		4
        /*0018*/ 	.word	0x00000000
	.align		4
        /*001c*/ 	.word	0xfffffffc


//--------------------- .nv.constant4             --------------------------
	.section	.nv.constant4,"a",@progbits
	.align	8
	.align		8
.nv.constant4:
        /*0000*/ 	.dword	_ZN39_INTERNAL_5c70deeb_4_k_cu_9b93a52a_59034cuda3std3__45__cpo5beginE
	.align		8
        /*0008*/ 	.dword	_ZN39_INTERNAL_5c70deeb_4_k_cu_9b93a52a_59034cuda3std3__45__cpo3endE
	.align		8
        /*0010*/ 	.dword	_ZN39_INTERNAL_5c70deeb_4_k_cu_9b93a52a_59034cuda3std3__45__cpo6cbeginE
	.align		8
        /*0018*/ 	.dword	_ZN39_INTERNAL_5c70deeb_4_k_cu_9b93a52a_59034cuda3std3__45__cpo4cendE
	.align		8
        /*0020*/ 	.dword	_ZN39_INTERNAL_5c70deeb_4_k_cu_9b93a52a_59034cuda3std3__441_GLOBAL__N__5c70deeb_4_k_cu_9b93a52a_59036ignoreE
	.align		8
        /*0028*/ 	.dword	_ZN39_INTERNAL_5c70deeb_4_k_cu_9b93a52a_59034cuda3std3__419piecewise_constructE
	.align		8
        /*0030*/ 	.dword	_ZN39_INTERNAL_5c70deeb_4_k_cu_9b93a52a_59034cuda3std3__48in_placeE
	.align		8
        /*0038*/ 	.dword	_ZN39_INTERNAL_5c70deeb_4_k_cu_9b93a52a_59034cuda3std6ranges3__45__cpo4swapE
	.align		8
        /*0040*/ 	.dword	_ZN39_INTERNAL_5c70deeb_4_k_cu_9b93a52a_59034cuda3std6ranges3__45__cpo9iter_moveE
	.align		8
        /*0048*/ 	.dword	_ZN39_INTERNAL_5c70deeb_4_k_cu_9b93a52a_59034cute7productE
	.align		8
        /*0050*/ 	.dword	_ZN39_INTERNAL_5c70deeb_4_k_cu_9b93a52a_59034cute1_E


//--------------------- .text._ZN7cutlass13device_kernelINS_4gemm6kernel13GemmUniversalIN4cute5tupleIJiiiiEEENS1_10collective13CollectiveMmaINS1_37MainloopSm90TmaGmmaWarpSpecializedFP8ILi5ENS5_IJNS4_1CILi2EEENSA_ILi1EEESC_EEENS1_35KernelTmaWarpSpecializedCooperativeEEENS5_IJNSA_ILi128EEESG_SG_EEENS_12float_e4m3_tENS5_IJlSC_lEEESI_SJ_NS4_8TiledMMAINS4_8MMA_AtomIJNS4_4SM904GMMA31MMA_64x128x32_F32E4M3E4M3_SS_TNILNSN_7ScaleInE1ELSP_1EEEEEENS4_6LayoutISD_NS5_IJSC_NSA_ILi0EEEST_EEEEENS5_IJNS4_10UnderscoreESW_SW_EEEEENS4_13SM90_TMA_LOADENS4_14ComposedLayoutINS4_7SwizzleILi3ELi4ELi3EEENS4_18smem_ptr_flag_bitsILi8EEENSS_INS5_IJNSA_ILi8EEESG_EEENS5_IJSG_SC_EEEEEEEvNS4_8identityENS4_23SM90_TMA_LOAD_MULTICASTES19_vS1A_EENS_8epilogue10collective6detail29Sm90TmaWarpSpecializedAdapterINS1E_15DefaultEpilogueISI_SJ_SJ_NS1D_6thread17LinearCombinationISI_Li1EffLNS1I_9ScaleType4KindE0ELNS_15FloatRoundStyleE2ESI_EENS1_15EpilogueDefaultEEEEEvvEEEEvNT_6ParamsE --------------------------
	.section	.text._ZN7cutlass13device_kernelINS_4gemm6kernel13GemmUniversalIN4cute5tupleIJiiiiEEENS1_10collective13CollectiveMmaINS1_37MainloopSm90TmaGmmaWarpSpecializedFP8ILi5ENS5_IJNS4_1CILi2EEENSA_ILi1EEESC_EEENS1_35KernelTmaWarpSpecializedCooperativeEEENS5_IJNSA_ILi128EEESG_SG_EEENS_12float_e4m3_tENS5_IJlSC_lEEESI_SJ_NS4_8TiledMMAINS4_8MMA_AtomIJNS4_4SM904GMMA31MMA_64x128x32_F32E4M3E4M3_SS_TNILNSN_7ScaleInE1ELSP_1EEEEEENS4_6LayoutISD_NS5_IJSC_NSA_ILi0EEEST_EEEEENS5_IJNS4_10UnderscoreESW_SW_EEEEENS4_13SM90_TMA_LOADENS4_14ComposedLayoutINS4_7SwizzleILi3ELi4ELi3EEENS4_18smem_ptr_flag_bitsILi8EEENSS_INS5_IJNSA_ILi8EEESG_EEENS5_IJSG_SC_EEEEEEEvNS4_8identityENS4_23SM90_TMA_LOAD_MULTICASTES19_vS1A_EENS_8epilogue10collective6detail29Sm90TmaWarpSpecializedAdapterINS1E_15DefaultEpilogueISI_SJ_SJ_NS1D_6thread17LinearCombinationISI_Li1EffLNS1I_9ScaleType4KindE0ELNS_15FloatRoundStyleE2ESI_EENS1_15EpilogueDefaultEEEEEvvEEEEvNT_6ParamsE,"ax",@progbits
	.align	128
.text._ZN7cutlass13device_kernelINS_4gemm6kernel13GemmUniversalIN4cute5tupleIJiiiiEEENS1_10collective13CollectiveMmaINS1_37MainloopSm90TmaGmmaWarpSpecializedFP8ILi5ENS5_IJNS4_1CILi2EEENSA_ILi1EEESC_EEENS1_35KernelTmaWarpSpecializedCooperativeEEENS5_IJNSA_ILi128EEESG_SG_EEENS_12float_e4m3_tENS5_IJlSC_lEEESI_SJ_NS4_8TiledMMAINS4_8MMA_AtomIJNS4_4SM904GMMA31MMA_64x128x32_F32E4M3E4M3_SS_TNILNSN_7ScaleInE1ELSP_1EEEEEENS4_6LayoutISD_NS5_IJSC_NSA_ILi0EEEST_EEEEENS5_IJNS4_10UnderscoreESW_SW_EEEEENS4_13SM90_TMA_LOADENS4_14ComposedLayoutINS4_7SwizzleILi3ELi4ELi3EEENS4_18smem_ptr_flag_bitsILi8EEENSS_INS5_IJNSA_ILi8EEESG_EEENS5_IJSG_SC_EEEEEEEvNS4_8identityENS4_23SM90_TMA_LOAD_MULTICASTES19_vS1A_EENS_8epilogue10collective6detail29Sm90TmaWarpSpecializedAdapterINS1E_15DefaultEpilogueISI_SJ_SJ_NS1D_6thread17LinearCombinationISI_Li1EffLNS1I_9ScaleType4KindE0ELNS_15FloatRoundStyleE2ESI_EENS1_15EpilogueDefaultEEEEEvvEEEEvNT_6ParamsE:
        .type           _ZN7cutlass13device_kernelINS_4gemm6kernel13GemmUniversalIN4cute5tupleIJiiiiEEENS1_10collective13CollectiveMmaINS1_37MainloopSm90TmaGmmaWarpSpecializedFP8ILi5ENS5_IJNS4_1CILi2EEENSA_ILi1EEESC_EEENS1_35KernelTmaWarpSpecializedCooperativeEEENS5_IJNSA_ILi128EEESG_SG_EEENS_12float_e4m3_tENS5_IJlSC_lEEESI_SJ_NS4_8TiledMMAINS4_8MMA_AtomIJNS4_4SM904GMMA31MMA_64x128x32_F32E4M3E4M3_SS_TNILNSN_7ScaleInE1ELSP_1EEEEEENS4_6LayoutISD_NS5_IJSC_NSA_ILi0EEEST_EEEEENS5_IJNS4_10UnderscoreESW_SW_EEEEENS4_13SM90_TMA_LOADENS4_14ComposedLayoutINS4_7SwizzleILi3ELi4ELi3EEENS4_18smem_ptr_flag_bitsILi8EEENSS_INS5_IJNSA_ILi8EEESG_EEENS5_IJSG_SC_EEEEEEEvNS4_8identityENS4_23SM90_TMA_LOAD_MULTICASTES19_vS1A_EENS_8epilogue10collective6detail29Sm90TmaWarpSpecializedAdapterINS1E_15DefaultEpilogueISI_SJ_SJ_NS1D_6thread17LinearCombinationISI_Li1EffLNS1I_9ScaleType4KindE0ELNS_15FloatRoundStyleE2ESI_EENS1_15EpilogueDefaultEEEEEvvEEEEvNT_6ParamsE,@function
        .size           _ZN7cutlass13device_kernelINS_4gemm6kernel13GemmUniversalIN4cute5tupleIJiiiiEEENS1_10collective13CollectiveMmaINS1_37MainloopSm90TmaGmmaWarpSpecializedFP8ILi5ENS5_IJNS4_1CILi2EEENSA_ILi1EEESC_EEENS1_35KernelTmaWarpSpecializedCooperativeEEENS5_IJNSA_ILi128EEESG_SG_EEENS_12float_e4m3_tENS5_IJlSC_lEEESI_SJ_NS4_8TiledMMAINS4_8MMA_AtomIJNS4_4SM904GMMA31MMA_64x128x32_F32E4M3E4M3_SS_TNILNSN_7ScaleInE1ELSP_1EEEEEENS4_6LayoutISD_NS5_IJSC_NSA_ILi0EEEST_EEEEENS5_IJNS4_10UnderscoreESW_SW_EEEEENS4_13SM90_TMA_LOADENS4_14ComposedLayoutINS4_7SwizzleILi3ELi4ELi3EEENS4_18smem_ptr_flag_bitsILi8EEENSS_INS5_IJNSA_ILi8EEESG_EEENS5_IJSG_SC_EEEEEEEvNS4_8identityENS4_23SM90_TMA_LOAD_MULTICASTES19_vS1A_EENS_8epilogue10collective6detail29Sm90TmaWarpSpecializedAdapterINS1E_15DefaultEpilogueISI_SJ_SJ_NS1D_6thread17LinearCombinationISI_Li1EffLNS1I_9ScaleType4KindE0ELNS_15FloatRoundStyleE2ESI_EENS1_15EpilogueDefaultEEEEEvvEEEEvNT_6ParamsE,(.L_x_208 - _ZN7cutlass13device_kernelINS_4gemm6kernel13GemmUniversalIN4cute5tupleIJiiiiEEENS1_10collective13CollectiveMmaINS1_37MainloopSm90TmaGmmaWarpSpecializedFP8ILi5ENS5_IJNS4_1CILi2EEENSA_ILi1EEESC_EEENS1_35KernelTmaWarpSpecializedCooperativeEEENS5_IJNSA_ILi128EEESG_SG_EEENS_12float_e4m3_tENS5_IJlSC_lEEESI_SJ_NS4_8TiledMMAINS4_8MMA_AtomIJNS4_4SM904GMMA31MMA_64x128x32_F32E4M3E4M3_SS_TNILNSN_7ScaleInE1ELSP_1EEEEEENS4_6LayoutISD_NS5_IJSC_NSA_ILi0EEEST_EEEEENS5_IJNS4_10UnderscoreESW_SW_EEEEENS4_13SM90_TMA_LOADENS4_14ComposedLayoutINS4_7SwizzleILi3ELi4ELi3EEENS4_18smem_ptr_flag_bitsILi8EEENSS_INS5_IJNSA_ILi8EEESG_EEENS5_IJSG_SC_EEEEEEEvNS4_8identityENS4_23SM90_TMA_LOAD_MULTICASTES19_vS1A_EENS_8epilogue10collective6detail29Sm90TmaWarpSpecializedAdapterINS1E_15DefaultEpilogueISI_SJ_SJ_NS1D_6thread17LinearCombinationISI_Li1EffLNS1I_9ScaleType4KindE0ELNS_15FloatRoundStyleE2ESI_EENS1_15EpilogueDefaultEEEEEvvEEEEvNT_6ParamsE)
        .other          _ZN7cutlass13device_kernelINS_4gemm6kernel13GemmUniversalIN4cute5tupleIJiiiiEEENS1_10collective13CollectiveMmaINS1_37MainloopSm90TmaGmmaWarpSpecializedFP8ILi5ENS5_IJNS4_1CILi2EEENSA_ILi1EEESC_EEENS1_35KernelTmaWarpSpecializedCooperativeEEENS5_IJNSA_ILi128EEESG_SG_EEENS_12float_e4m3_tENS5_IJlSC_lEEESI_SJ_NS4_8TiledMMAINS4_8MMA_AtomIJNS4_4SM904GMMA31MMA_64x128x32_F32E4M3E4M3_SS_TNILNSN_7ScaleInE1ELSP_1EEEEEENS4_6LayoutISD_NS5_IJSC_NSA_ILi0EEEST_EEEEENS5_IJNS4_10UnderscoreESW_SW_EEEEENS4_13SM90_TMA_LOADENS4_14ComposedLayoutINS4_7SwizzleILi3ELi4ELi3EEENS4_18smem_ptr_flag_bitsILi8EEENSS_INS5_IJNSA_ILi8EEESG_EEENS5_IJSG_SC_EEEEEEEvNS4_8identityENS4_23SM90_TMA_LOAD_MULTICASTES19_vS1A_EENS_8epilogue10collective6detail29Sm90TmaWarpSpecializedAdapterINS1E_15DefaultEpilogueISI_SJ_SJ_NS1D_6thread17LinearCombinationISI_Li1EffLNS1I_9ScaleType4KindE0ELNS_15FloatRoundStyleE2ESI_EENS1_15EpilogueDefaultEEEEEvvEEEEvNT_6ParamsE,@"STO_CUDA_ENTRY STV_DEFAULT"
_ZN7cutlass13device_kernelINS_4gemm6kernel13GemmUniversalIN4cute5tupleIJiiiiEEENS1_10collective13CollectiveMmaINS1_37MainloopSm90TmaGmmaWarpSpecializedFP8ILi5ENS5_IJNS4_1CILi2EEENSA_ILi1EEESC_EEENS1_35KernelTmaWarpSpecializedCooperativeEEENS5_IJNSA_ILi128EEESG_SG_EEENS_12float_e4m3_tENS5_IJlSC_lEEESI_SJ_NS4_8TiledMMAINS4_8MMA_AtomIJNS4_4SM904GMMA31MMA_64x128x32_F32E4M3E4M3_SS_TNILNSN_7ScaleInE1ELSP_1EEEEEENS4_6LayoutISD_NS5_IJSC_NSA_ILi0EEEST_EEEEENS5_IJNS4_10UnderscoreESW_SW_EEEEENS4_13SM90_TMA_LOADENS4_14ComposedLayoutINS4_7SwizzleILi3ELi4ELi3EEENS4_18smem_ptr_flag_bitsILi8EEENSS_INS5_IJNSA_ILi8EEESG_EEENS5_IJSG_SC_EEEEEEEvNS4_8identityENS4_23SM90_TMA_LOAD_MULTICASTES19_vS1A_EENS_8epilogue10collective6detail29Sm90TmaWarpSpecializedAdapterINS1E_15DefaultEpilogueISI_SJ_SJ_NS1D_6thread17LinearCombinationISI_Li1EffLNS1I_9ScaleType4KindE0ELNS_15FloatRoundStyleE2ESI_EENS1_15EpilogueDefaultEEEEEvvEEEEvNT_6ParamsE:
[----:B------:R-:W-:Y:S01]  /*0000*/  LDC R1, c[0x0][0x28] ;  /* 0x00000a00ff017b82 */ /* 0x000fe20000000800 */
[----:B------:R-:W0:Y:S01]  /*0010*/  S2R R0, SR_TID.X ;  /* 0x0000000000007919 */ /* 0x000e220000002100 */
[----:B------:R-:W-:Y:S01]  /*0020*/  ELECT P0, URZ, PT ;  /* 0x00000000003f782f */ /* 0x000fe20003800000 */
[----:B------:R-:W-:Y:S01]  /*0030*/  BSSY B0, `(.L_x_0) ;  /* 0x000000f000007945 */ /* 0x000fe20003800000 */
[--C-:B0-----:R-:W-:Y:S02]  /*0040*/  SHF.R.U32.HI R2, RZ, 0x5, R0.reuse ;  /* 0x00000005ff027819 */ /* 0x101fe40000011600 */
[----:B------:R-:W-:-:S03]  /*0050*/  SHF.R.U32.HI R3, RZ, 0x7, R0 ;  /* 0x00000007ff037819 */ /* 0x000fc60000011600 */
[----:B------:R-:W0:Y:S04]  /*0060*/  SHFL.IDX PT, R7, R2, RZ, 0x1f ;  /* 0x00001fff02077589 */ /* 0x000e2800000e0000 */
[----:B------:R-:W1:Y:S01]  /*0070*/  SHFL.IDX PT, R3, R3, RZ, 0x1f ;  /* 0x00001fff03037589 */ /* 0x000e6200000e0000 */
[----:B0-----:R-:W-:-:S13]  /*0080*/  ISETP.NE.OR P0, PT, R7, RZ, !P0 ;  /* 0x000000ff0700720c */ /* 0x001fda0004705670 */
[----:B-1----:R-:W-:Y:S05]  /*0090*/  @P0 BRA `(.L_x_1) ;  /* 0x0000000000200947 */ /* 0x002fea0003800000 */
[----:B------:R-:W-:Y:S02]  /*00a0*/  ULDC.64 UR4, c[0x0][0x198] ;  /* 0x0000660000047ab9 */ /* 0x000fe40000000a00 */
[----:B------:R-:W-:Y:S02]  /*00b0*/  UIADD3 UR6, UP0, UR4, 0xf0, URZ ;  /* 0x000000f004067890 */ /* 0x000fe4000ff1e03f */
[----:B------:R-:W-:Y:S02]  /*00c0*/  UIADD3 UR4, UP1, UR4, 0x1f0, URZ ;  /* 0x000001f004047890 */ /* 0x000fe4000ff3e03f */
[----:B------:R-:W-:Y:S02]  /*00d0*/  UIADD3.X UR7, URZ, UR5, URZ, UP0, !UPT ;  /* 0x000000053f077290 */ /* 0x000fe400087fe43f */
[----:B------:R-:W-:-:S07]  /*00e0*/  UIADD3.X UR5, URZ, UR5, URZ, UP1, !UPT ;  /* 0x000000053f057290 */ /* 0x000fce0008ffe43f */
[----:B------:R0:W-:Y:S02]  /*00f0*/  UTMACCTL.PF [UR6] ;  /* 0x00000000060079b9 */ /* 0x0001e40008040000 */
[----:B------:R0:W-:Y:S02]  /*0100*/  UTMACCTL.PF [UR4] ;  /* 0x00000000040079b9 */ /* 0x0001e40008040000 */
[----:B0-----:R-:W-:Y:S01]  /*0110*/  NOP ;  /* 0x0000000000007918 */ /* 0x001fe20000000000 */
.L_x_1:
[----:B------:R-:W-:Y:S05]  /*0120*/  BSYNC B0 ;  /* 0x0000000000007941 */ /* 0x000fea0003800000 */
.L_x_0:
[----:B------:R-:W0:Y:S02]  /*0130*/  SHFL.IDX PT, R4, R2, RZ, 0x1f ;  /* 0x00001fff02047589 */ /* 0x000e2400000e0000 */
[----:B0-----:R-:W-:-:S13]  /*0140*/  ISETP.NE.AND P0, PT, R4, RZ, PT ;  /* 0x000000ff0400720c */ /* 0x001fda0003f05270 */
[----:B------:R-:W-:Y:S05]  /*0150*/  @P0 BRA `(.L_x_2) ;  /* 0x0000000000600947 */ /* 0x000fea0003800000 */
[----:B------:R-:W0:Y:S01]  /*0160*/  S2UR UR8, SR_CgaCtaId ;  /* 0x00000000000879c3 */ /* 0x000e220000008800 */
[----:B------:R-:W-:Y:S01]  /*0170*/  UMOV UR4, 0x400 ;  /* 0x0000040000047882 */ /* 0x000fe20000000000 */
[----:B------:R-:W-:Y:S01]  /*0180*/  UMOV UR5, 0x1 ;  /* 0x0000000100057882 */ /* 0x000fe20000000000 */
[----:B------:R-:W-:Y:S01]  /*0190*/  UMOV UR6, 0x4 ;  /* 0x0000000400067882 */ /* 0x000fe20000000000 */
[----:B------:R-:W-:Y:S01]  /*01a0*/  ELECT P0, URZ, PT ;  /* 0x00000000003f782f */ /* 0x000fe20003800000 */
[----:B------:R-:W-:-:S04]  /*01b0*/  UIADD3 UR6, -UR6, 0x100000, URZ ;  /* 0x0010000006067890 */ /* 0x000fc8000fffe13f */
[----:B------:R-:W-:Y:S02]  /*01c0*/  USHF.L.U32 UR7, UR6, 0xb, URZ ;  /* 0x0000000b06077899 */ /* 0x000fe4000800063f */
[----:B------:R-:W-:Y:S02]  /*01d0*/  USHF.L.U32 UR6, UR6, 0x1, URZ ;  /* 0x0000000106067899 */ /* 0x000fe4000800063f */
[----:B0-----:R-:W-:Y:S02]  /*01e0*/  ULEA UR8, UR8, UR4, 0x18 ;  /* 0x0000000408087291 */ /* 0x001fe4000f8ec03f */
[----:B------:R-:W-:-:S04]  /*01f0*/  UIADD3 UR4, -UR5, 0x100000, URZ ;  /* 0x0010000005047890 */ /* 0x000fc8000fffe13f */
[----:B------:R-:W-:Y:S02]  /*0200*/  USHF.L.U32 UR5, UR4, 0xb, URZ ;  /* 0x0000000b04057899 */ /* 0x000fe4000800063f */
[----:B------:R-:W-:Y:S01]  /*0210*/  USHF.L.U32 UR4, UR4, 0x1, URZ ;  /* 0x0000000104047899 */ /* 0x000fe2000800063f */
[----:B------:R-:W0:Y:S11]  /*0220*/  FENCE.VIEW.ASYNC.S ;  /* 0x00000000000073c6 */ /* 0x000e360000000000 */
[----:B0-----:R0:W1:Y:S01]  /*0230*/  SYNCS.EXCH.64 URZ, [UR8], UR4 ;  /* 0x00000004083f75b2 */ /* 0x0010620008000100 */
[----:B------:R0:W2:Y:S01]  /*0240*/  SYNCS.EXCH.64 URZ, [UR8+0x28], UR6 ;  /* 0x00002806083f75b2 */ /* 0x0000a20008000100 */
[----:B------:R0:W3:Y:S01]  /*0250*/  SYNCS.EXCH.64 URZ, [UR8+0x8], UR4 ;  /* 0x00000804083f75b2 */ /* 0x0000e20008000100 */
[----:B------:R0:W4:Y:S01]  /*0260*/  SYNCS.EXCH.64 URZ, [UR8+0x30], UR6 ;  /* 0x00003006083f75b2 */ /* 0x0001220008000100 */
[----:B------:R0:W0:Y:S01]  /*0270*/  SYNCS.EXCH.64 URZ, [UR8+0x10], UR4 ;  /* 0x00001004083f75b2 */ /* 0x0000220008000100 */
[----:B------:R0:W0:Y:S01]  /*0280*/  SYNCS.EXCH.64 URZ, [UR8+0x38], UR6 ;  /* 0x00003806083f75b2 */ /* 0x0000220008000100 */
[----:B------:R0:W0:Y:S01]  /*0290*/  SYNCS.EXCH.64 URZ, [UR8+0x18], UR4 ;  /* 0x00001804083f75b2 */ /* 0x0000220008000100 */
[----:B------:R0:W0:Y:S01]  /*02a0*/  SYNCS.EXCH.64 URZ, [UR8+0x40], UR6 ;  /* 0x00004006083f75b2 */ /* 0x0000220008000100 */
[----:B------:R0:W0:Y:S01]  /*02b0*/  SYNCS.EXCH.64 URZ, [UR8+0x20], UR4 ;  /* 0x00002004083f75b2 */ /* 0x0000220008000100 */
[----:B------:R0:W0:Y:S01]  /*02c0*/  SYNCS.EXCH.64 URZ, [UR8+0x48], UR6 ;  /* 0x00004806083f75b2 */ /* 0x0000220008000100 */
[----:B------:R-:W-:Y:S01]  /*02d0*/  NOP ;  /* 0x0000000000007918 */ /* 0x000fe20000000000 */
.L_x_2:
[----:B------:R-:W-:Y:S01]  /*02e0*/  SHF.R.S32.HI R5, RZ, 0x1f, R0 ;  /* 0x0000001fff057819 */ /* 0x000fe20000011400 */
[----:B------:R-:W5:Y:S01]  /*02f0*/  SHFL.IDX PT, R2, R2, RZ, 0x1f ;  /* 0x00001fff02027589 */ /* 0x000f6200000e0000 */
[----:B0-----:R-:W0:Y:S01]  /*0300*/  S2UR UR8, SR_CTAID.X ;  /* 0x00000000000879c3 */ /* 0x001e220000002500 */
[----:B------:R-:W-:Y:S02]  /*0310*/  ELECT P0, URZ, PT ;  /* 0x00000000003f782f */ /* 0x000fe40003800000 */
[----:B------:R-:W-:Y:S01]  /*0320*/  LEA.HI R5, R5, R0, RZ, 0x7 ;  /* 0x0000000005057211 */ /* 0x000fe200078f38ff */
[----:B------:R-:W1:Y:S01]  /*0330*/  S2R R8, SR_CTAID.Y ;  /* 0x0000000000087919 */ /* 0x000e620000002600 */
[----:B------:R-:W-:Y:S01]  /*0340*/  SHF.R.S32.HI R11, RZ, 0x1f, R4 ;  /* 0x0000001fff0b7819 */ /* 0x000fe20000011404 */
[----:B------:R-:W-:Y:S01]  /*0350*/  ULDC UR4, c[0x0][0x150] ;  /* 0x0000540000047ab9 */ /* 0x000fe20000000800 */
[----:B------:R-:W-:Y:S01]  /*0360*/  LOP3.LUT R5, R5, 0xffffff80, RZ, 0xc0, !PT ;  /* 0xffffff8005057812 */ /* 0x000fe200078ec0ff */
[----:B------:R-:W-:Y:S01]  /*0370*/  VIADD R16, R3, 0xffffffff ;  /* 0xffffffff03107836 */ /* 0x000fe20000000000 */
[----:B------:R-:W-:Y:S01]  /*0380*/  LEA.HI R11, R11, R4, RZ, 0x2 ;  /* 0x000000040b0b7211 */ /* 0x000fe200078f10ff */
[----:B------:R-:W2:Y:S01]  /*0390*/  LDC R12, c[0x0][0x144] ;  /* 0x00005100ff0c7b82 */ /* 0x000ea20000000800 */
[----:B------:R-:W-:Y:S01]  /*03a0*/  NOP ;  /* 0x0000000000007918 */ /* 0x000fe20000000000 */
[----:B------:R-:W-:Y:S01]  /*03b0*/  IMAD.IADD R6, R0, 0x1, -R5 ;  /* 0x0000000100067824 */ /* 0x000fe200078e0a05 */
[----:B------:R-:W-:Y:S01]  /*03c0*/  LOP3.LUT R11, R11, 0x3ffffffc, RZ, 0xc0, !PT ;  /* 0x3ffffffc0b0b7812 */ /* 0x000fe200078ec0ff */
[----:B------:R-:W-:Y:S01]  /*03d0*/  NOP ;  /* 0x0000000000007918 */ /* 0x000fe20000000000 */
[----:B------:R-:W-:-:S02]  /*03e0*/  ISETP.NE.AND P4, PT, R3, RZ, PT ;  /* 0x000000ff0300720c */ /* 0x000fc40003f85270 */
[----:B------:R-:W-:Y:S01]  /*03f0*/  SHF.R.S32.HI R5, RZ, 0x1f, R6 ;  /* 0x0000001fff057819 */ /* 0x000fe20000011406 */
[----:B------:R-:W-:Y:S01]  /*0400*/  IMAD.IADD R4, R4, 0x1, -R11 ;  /* 0x0000000104047824 */ /* 0x000fe200078e0a0b */
[----:B------:R-:W3:Y:S01]  /*0410*/  LDC R14, c[0x0][0x140] ;  /* 0x00005000ff0e7b82 */ /* 0x000ee20000000800 */
[----:B------:R-:W-:Y:S02]  /*0420*/  ISETP.GE.U32.AND P6, PT, R16, 0x2, PT ;  /* 0x000000021000780c */ /* 0x000fe40003fc6070 */
[----:B------:R-:W-:Y:S02]  /*0430*/  LEA.HI R5, R5, R6, RZ, 0x3 ;  /* 0x0000000605057211 */ /* 0x000fe400078f18ff */
[----:B-----5:R-:W-:Y:S02]  /*0440*/  ISETP.NE.OR P0, PT, R2, RZ, !P0 ;  /* 0x000000ff0200720c */ /* 0x020fe40004705670 */
[--C-:B------:R-:W-:Y:S01]  /*0450*/  SHF.R.S32.HI R2, RZ, 0x3, R5.reuse ;  /* 0x00000003ff027819 */ /* 0x100fe20000011405 */
[----:B------:R-:W5:Y:S01]  /*0460*/  LDC R13, c[0x0][0x148] ;  /* 0x00005200ff0d7b82 */ /* 0x000f620000000800 */
[----:B------:R-:W-:-:S02]  /*0470*/  SHF.R.S32.HI R5, RZ, 0x1f, R5 ;  /* 0x0000001fff057819 */ /* 0x000fc40000011405 */
[----:B0-----:R-:W-:Y:S02]  /*0480*/  I2FP.F32.U32 R10, UR8 ;  /* 0x00000008000a7c45 */ /* 0x001fe40008201000 */
[----:B------:R-:W-:-:S03]  /*0490*/  LEA.HI R5, R5, R2, RZ, 0x2 ;  /* 0x0000000205057211 */ /* 0x000fc600078f10ff */
[----:B------:R-:W-:Y:S01]  /*04a0*/  FMUL R10, R10, UR4 ;  /* 0x000000040a0a7c20 */ /* 0x000fe20008400000 */
[----:B------:R-:W-:Y:S01]  /*04b0*/  LOP3.LUT R5, R5, 0xfffffffc, RZ, 0xc0, !PT ;  /* 0xfffffffc05057812 */ /* 0x000fe200078ec0ff */
[----:B------:R-:W-:Y:S01]  /*04c0*/  VOTEU.ALL UP0, P0 ;  /* 0x00000000003f7886 */ /* 0x000fe20000000000 */
[----:B-1----:R-:W-:Y:S01]  /*04d0*/  I2FP.F32.U32 R11, R8 ;  /* 0x00000008000b7245 */ /* 0x002fe20000201000 */
[----:B------:R-:W-:Y:S01]  /*04e0*/  ULDC UR4, c[0x0][0x154] ;  /* 0x0000550000047ab9 */ /* 0x000fe20000000800 */
[----:B------:R-:W-:Y:S01]  /*04f0*/  VOTEU.ALL UP1, P0 ;  /* 0x00000000003f7886 */ /* 0x000fe20000020000 */
[----:B------:R-:W0:Y:S01]  /*0500*/  F2I.U32.TRUNC.NTZ R10, R10 ;  /* 0x0000000a000a7305 */ /* 0x000e22000020f000 */
[----:B------:R-:W-:Y:S01]  /*0510*/  IMAD.IADD R5, R2, 0x1, -R5 ;  /* 0x0000000102057824 */ /* 0x000fe200078e0a05 */
[----:B------:R-:W1:Y:S01]  /*0520*/  @!UP0 S2UR UR7, SR_CgaCtaId ;  /* 0x00000000000789c3 */ /* 0x000e620000008800 */
[----:B------:R-:W-:Y:S01]  /*0530*/  @!UP0 UMOV UR6, 0x400 ;  /* 0x0000040000068882 */ /* 0x000fe20000000000 */
[----:B---3--:R-:W-:Y:S01]  /*0540*/  ISETP.EQ.U32.AND P3, PT, R14, 0x1, PT ;  /* 0x000000010e00780c */ /* 0x008fe20003f62070 */
[----:B------:R-:W-:-:S05]  /*0550*/  IMAD R5, R4, 0x4, R5 ;  /* 0x0000000404057824 */ /* 0x000fca00078e0205 */
[----:B------:R-:W-:-:S04]  /*0560*/  LEA.HI R2, R5, R5, RZ, 0x1 ;  /* 0x0000000505027211 */ /* 0x000fc800078f08ff */
[----:B------:R-:W-:Y:S01]  /*0570*/  LOP3.LUT R4, R2, 0xfffffffe, RZ, 0xc0, !PT ;  /* 0xfffffffe02047812 */ /* 0x000fe200078ec0ff */
[----:B0-----:R-:W-:Y:S02]  /*0580*/  IMAD.MOV R15, RZ, RZ, -R10 ;  /* 0x000000ffff0f7224 */ /* 0x001fe400078e0a0a */
[----:B------:R-:W-:Y:S01]  /*0590*/  FMUL R10, R11, UR4 ;  /* 0x000000040b0a7c20 */ /* 0x000fe20008400000 */
[----:B------:R-:W-:Y:S01]  /*05a0*/  SHF.R.S32.HI R2, RZ, 0x1f, R7 ;  /* 0x0000001fff027819 */ /* 0x000fe20000011407 */
[----:B------:R-:W-:Y:S01]  /*05b0*/  UMOV UR4, 0x20 ;  /* 0x0000002000047882 */ /* 0x000fe20000000000 */
[----:B--2---:R-:W-:Y:S01]  /*05c0*/  IMAD R12, R12, R15, UR8 ;  /* 0x000000080c0c7e24 */ /* 0x004fe2000f8e020f */
[----:B------:R-:W-:-:S04]  /*05d0*/  @!UP0 UIADD3 UR4, -UR4, 0x100000, URZ ;  /* 0x0010000004048890 */ /* 0x000fc8000fffe13f */
[----:B------:R-:W-:Y:S02]  /*05e0*/  @!UP0 USHF.L.U32 UR5, UR4, 0xb, URZ ;  /* 0x0000000b04058899 */ /* 0x000fe4000800063f */
[----:B------:R-:W-:Y:S01]  /*05f0*/  @!UP0 USHF.L.U32 UR4, UR4, 0x1, URZ ;  /* 0x0000000104048899 */ /* 0x000fe2000800063f */
[C---:B------:R-:W-:Y:S01]  /*0600*/  IMAD.IADD R11, R5.reuse, 0x1, -R4 ;  /* 0x00000001050b7824 */ /* 0x040fe200078e0a04 */
[----:B------:R-:W0:Y:S01]  /*0610*/  F2I.U32.TRUNC.NTZ R10, R10 ;  /* 0x0000000a000a7305 */ /* 0x000e22000020f000 */
[----:B------:R-:W-:Y:S01]  /*0620*/  LEA.HI R2, R2, R7, RZ, 0x2 ;  /* 0x0000000702027211 */ /* 0x000fe200078f10ff */
[----:B------:R-:W-:Y:S02]  /*0630*/  IMAD.SHL.U32 R4, R5, 0x4, RZ ;  /* 0x0000000405047824 */ /* 0x000fe400078e00ff */
[----:B------:R-:W-:Y:S01]  /*0640*/  ISETP.NE.AND P2, PT, R11, R12, PT ;  /* 0x0000000c0b00720c */ /* 0x000fe20003f45270 */
[----:B-1----:R-:W-:Y:S01]  /*0650*/  @!UP0 ULEA UR6, UR7, UR6, 0x18 ;  /* 0x0000000607068291 */ /* 0x002fe2000f8ec03f */
[----:B------:R-:W-:Y:S01]  /*0660*/  LOP3.LUT R2, R2, 0xfffffffc, RZ, 0xc0, !PT ;  /* 0xfffffffc02027812 */ /* 0x000fe200078ec0ff */
[----:B------:R-:W-:Y:S01]  /*0670*/  VOTEU.ALL UP0, P0 ;  /* 0x00000000003f7886 */ /* 0x000fe20000000000 */
[----:B------:R-:W-:-:S02]  /*0680*/  LOP3.LUT R5, R5, 0xc, R4, 0x78, !PT ;  /* 0x0000000c05057812 */ /* 0x000fc400078e7804 */
[----:B------:R-:W-:Y:S01]  /*0690*/  LOP3.LUT P0, RZ, R6, 0x7, RZ, 0xc0, !PT ;  /* 0x0000000706ff7812 */ /* 0x000fe2000780c0ff */
[----:B------:R-:W-:Y:S02]  /*06a0*/  IMAD.IADD R7, R7, 0x1, -R2 ;  /* 0x0000000107077824 */ /* 0x000fe400078e0a02 */
[----:B------:R-:W-:Y:S01]  /*06b0*/  IMAD.MOV.U32 R6, RZ, RZ, 0x1 ;  /* 0x00000001ff067424 */ /* 0x000fe200078e00ff */
[----:B------:R-:W-:Y:S01]  /*06c0*/  ISETP.LT.U32.AND P0, PT, R5, 0x2, !P0 ;  /* 0x000000020500780c */ /* 0x000fe20004701070 */
[----:B0-----:R-:W-:Y:S01]  /*06d0*/  IMAD.MOV R20, RZ, RZ, -R10 ;  /* 0x000000ffff147224 */ /* 0x001fe200078e0a0a */
[----:B------:R-:W-:Y:S01]  /*06e0*/  ISETP.NE.AND P1, PT, R7, 0x3, PT ;  /* 0x000000030700780c */ /* 0x000fe20003f25270 */
[----:B------:R-:W0:Y:S02]  /*06f0*/  FENCE.VIEW.ASYNC.S ;  /* 0x00000000000073c6 */ /* 0x000e240000000000 */
[----:B0-----:R0:W1:Y:S01]  /*0700*/  @!UP0 SYNCS.EXCH.64 URZ, [UR6+0x60], UR4 ;  /* 0x00006004063f85b2 */ /* 0x0010620008000100 */
[----:B------:R-:W-:Y:S01]  /*0710*/  @P2 LEA.HI R2, R5, R5, RZ, 0x1 ;  /* 0x0000000505022211 */ /* 0x000fe200078f08ff */
[----:B-----5:R-:W-:Y:S01]  /*0720*/  IMAD R11, R13, R20, R8 ;  /* 0x000000140d0b7224 */ /* 0x020fe200078e0208 */
[----:B------:R-:W-:-:S02]  /*0730*/  ISETP.EQ.OR P1, PT, R7, RZ, !P1 ;  /* 0x000000ff0700720c */ /* 0x000fc40004f22670 */
[----:B------:R-:W-:Y:S02]  /*0740*/  @P2 SHF.R.S32.HI R2, RZ, 0x1, R2 ;  /* 0x00000001ff022819 */ /* 0x000fe40000011402 */
[----:B------:R-:W-:Y:S02]  /*0750*/  ISETP.EQ.AND P1, PT, R3, RZ, P1 ;  /* 0x000000ff0300720c */ /* 0x000fe40000f22270 */
[----:B------:R-:W-:Y:S02]  /*0760*/  @P2 ISETP.NE.AND P5, PT, R2, R11, PT ;  /* 0x0000000b0200220c */ /* 0x000fe40003fa5270 */
[----:B------:R-:W-:Y:S02]  /*0770*/  SEL R3, RZ, 0x1, !P0 ;  /* 0x00000001ff037807 */ /* 0x000fe40004000000 */
[----:B------:R-:W-:Y:S02]  /*0780*/  @P2 SEL R6, RZ, 0x1, P5 ;  /* 0x00000001ff062807 */ /* 0x000fe40002800000 */
[----:B------:R-:W-:Y:S01]  /*0790*/  SEL R4, RZ, 0x1, !P1 ;  /* 0x00000001ff047807 */ /* 0x000fe20004800000 */
[----:B------:R0:W2:Y:S01]  /*07a0*/  @!UP1 SYNCS.EXCH.64 URZ, [UR6+0x68], UR4 ;  /* 0x00006804063f95b2 */ /* 0x0000a20008000100 */
[----:B------:R-:W-:Y:S01]  /*07b0*/  LOP3.LUT R6, R6, R3, RZ, 0xc0, !PT ;  /* 0x0000000306067212 */ /* 0x000fe200078ec0ff */
[----:B------:R-:W-:Y:S01]  /*07c0*/  NOP ;  /* 0x0000000000007918 */ /* 0x000fe20000000000 */
[----:B------:R-:W-:Y:S01]  /*07d0*/  SEL R4, R4, 0x2, P6 ;  /* 0x0000000204047807 */ /* 0x000fe20003000000 */
[----:B------:R-:W-:Y:S06]  /*07e0*/  @!P3 BRA `(.L_x_3) ;  /* 0x000000000008b947 */ /* 0x000fec0003800000 */
[----:B-12-4-:R-:W-:Y:S01]  /*07f0*/  UCGABAR_ARV ;  /* 0x00000000000079c7 */ /* 0x016fe20008000000 */
[----:B------:R-:W-:Y:S05]  /*0800*/  BRA `(.L_x_4) ;  /* 0x0000000000047947 */ /* 0x000fea0003800000 */
.L_x_3:
[----:B-12-4-:R-:W-:Y:S01]  /*0810*/  NOP ;  /* 0x0000000000007918 */ /* 0x016fe20000000000 */
.L_x_4:
[----:B------:R-:W1:Y:S01]  /*0820*/  LDC R2, c[0x0][0x65c] ;  /* 0x00019700ff027b82 */ /* 0x000e620000000800 */
[----:B------:R-:W-:Y:S01]  /*0830*/  IMAD.MOV.U32 R3, RZ, RZ, RZ ;  /* 0x000000ffff037224 */ /* 0x000fe200078e00ff */
[----:B-1----:R-:W-:Y:S01]  /*0840*/  ISETP.NE.AND P2, PT, R2, 0x1, PT ;  /* 0x000000010200780c */ /* 0x002fe20003f45270 */
[----:B------:R-:W-:-:S12]  /*0850*/  IMAD.U32 R2, RZ, RZ, UR8 ;  /* 0x00000008ff027e24 */ /* 0x000fd8000f8e00ff */
[----:B------:R-:W1:Y:S01]  /*0860*/  @P2 LDC R15, c[0x0][0x10] ;  /* 0x00000400ff0f2b82 */ /* 0x000e620000000800 */
[----:B------:R-:W-:Y:S02]  /*0870*/  @P2 IMAD.MOV.U32 R9, RZ, RZ, RZ ;  /* 0x000000ffff092224 */ /* 0x000fe400078e00ff */
[----:B------:R-:W-:-:S05]  /*0880*/  @P2 IMAD.MOV.U32 R17, RZ, RZ, RZ ;  /* 0x000000ffff112224 */ /* 0x000fca00078e00ff */
[----:B------:R-:W2:Y:S01]  /*0890*/  @!P2 LDC R11, c[0x0][0xc] ;  /* 0x00000300ff0bab82 */ /* 0x000ea20000000800 */
[----:B-1----:R-:W-:-:S04]  /*08a0*/  @P2 IMAD.WIDE.U32 R14, R15, UR8, R8 ;  /* 0x000000080f0e2c25 */ /* 0x002fc8000f8e0008 */
[----:B--2---:R-:W-:-:S04]  /*08b0*/  @!P2 IMAD.WIDE.U32 R10, R8, R11, R2 ;  /* 0x0000000b080aa225 */ /* 0x004fc800078e0002 */
[----:B------:R-:W-:Y:S02]  /*08c0*/  @P2 IMAD.MOV.U32 R2, RZ, RZ, R14 ;  /* 0x000000ffff022224 */ /* 0x000fe400078e000e */
[----:B------:R-:W-:Y:S02]  /*08d0*/  @P2 IMAD.IADD R3, R15, 0x1, R17 ;  /* 0x000000010f032824 */ /* 0x000fe400078e0211 */
[----:B------:R-:W-:Y:S02]  /*08e0*/  @!P2 IMAD.MOV.U32 R2, RZ, RZ, R10 ;  /* 0x000000ffff02a224 */ /* 0x000fe400078e000a */
[----:B------:R-:W-:Y:S01]  /*08f0*/  @!P2 IMAD.MOV.U32 R3, RZ, RZ, R11 ;  /* 0x000000ffff03a224 */ /* 0x000fe200078e000b */
[----:B------:R-:W-:Y:S06]  /*0900*/  @!P3 BRA `(.L_x_5) ;  /* 0x00000000000cb947 */ /* 0x000fec0003800000 */
[----:B------:R-:W-:Y:S01]  /*0910*/  UCGABAR_WAIT ;  /* 0x0000000000007dc7 */ /* 0x000fe20008000000 */
[----:B------:R-:W-:Y:S01]  /*0920*/  CCTL.IVALL ;  /* 0x00000000ff00798f */ /* 0x000fe20002000000 */
[----:B------:R-:W-:Y:S05]  /*0930*/  BRA `(.L_x_6) ;  /* 0x0000000000047947 */ /* 0x000fea0003800000 */
.L_x_5:
[----:B------:R-:W-:Y:S06]  /*0940*/  BAR.SYNC.DEFER_BLOCKING 0x0 ;  /* 0x0000000000007b1d */ /* 0x000fec0000010000 */
.L_x_6:
[----:B------:R-:W-:Y:S05]  /*0950*/  @!P4 BRA `(.L_x_7) ;  /* 0x0000007400a0c947 */ /* 0x000fea0003800000 */
[----:B------:R-:W-:-:S13]  /*0960*/  ISETP.GT.U32.AND P0, PT, R16, 0x1, PT ;  /* 0x000000011000780c */ /* 0x000fda0003f04070 */
[----:B0-----:R-:W-:Y:S05]  /*0970*/  @P0 EXIT ;  /* 0x000000000000094d */ /* 0x001fea0003800000 */
[----:B------:R-:W-:Y:S01]  /*0980*/  ULDC.64 UR4, c[0x0][0x650] ;  /* 0x0001940000047ab9 */ /* 0x000fe20000000a00 */
[----:B------:R-:W-:Y:S01]  /*0990*/  PRMT R14, RZ, 0x7610, R14 ;  /* 0x00007610ff0e7816 */ /* 0x000fe2000000000e */
[----:B------:R-:W-:Y:S01]  /*09a0*/  IMAD.MOV.U32 R10, RZ, RZ, -0x1 ;  /* 0xffffffffff0a7424 */ /* 0x000fe200078e00ff */
[----:B------:R-:W-:Y:S01]  /*09b0*/  ISETP.GE.U32.AND P0, PT, R2, UR4, PT ;  /* 0x0000000402007c0c */ /* 0x000fe2000bf06070 */
[----:B------:R-:W-:Y:S02]  /*09c0*/  IMAD.MOV.U32 R11, RZ, RZ, -0x1 ;  /* 0xffffffffff0b7424 */ /* 0x000fe400078e00ff */
[----:B------:R-:W-:Y:S01]  /*09d0*/  IMAD.MOV.U32 R7, RZ, RZ, -0x1 ;  /* 0xffffffffff077424 */ /* 0x000fe200078e00ff */
[----:B------:R-:W-:-:S13]  /*09e0*/  ISETP.GE.U32.AND.EX P0, PT, R3, UR5, PT, P0 ;  /* 0x0000000503007c0c */ /* 0x000fda000bf06100 */
[----:B------:R-:W-:Y:S05]  /*09f0*/  @P0 BRA `(.L_x_8) ;  /* 0x0000000400280947 */ /* 0x000fea0003800000 */
[----:B------:R-:W0:Y:S01]  /*0a00*/  LDC.64 R22, c[0x0][0x628] ;  /* 0x00018a00ff167b82 */ /* 0x000e220000000a00 */
[----:B------:R-:W-:Y:S02]  /*0a10*/  IMAD.MOV.U32 R10, RZ, RZ, R2 ;  /* 0x000000ffff0a7224 */ /* 0x000fe400078e0002 */
[----:B------:R-:W-:-:S05]  /*0a20*/  IMAD.MOV.U32 R11, RZ, RZ, R3 ;  /* 0x000000ffff0b7224 */ /* 0x000fca00078e0003 */
[----:B------:R-:W1:Y:S08]  /*0a30*/  LDC R18, c[0x0][0x630] ;  /* 0x00018c00ff127b82 */ /* 0x000e700000000800 */
[----:B------:R-:W2:Y:S01]  /*0a40*/  LDC.64 R24, c[0x0][0x620] ;  /* 0x00018800ff187b82 */ /* 0x000ea20000000a00 */
[----:B0-----:R-:W-:-:S04]  /*0a50*/  ISETP.NE.U32.AND P0, PT, R22, RZ, PT ;  /* 0x000000ff1600720c */ /* 0x001fc80003f05070 */
[----:B------:R-:W-:-:S13]  /*0a60*/  ISETP.NE.AND.EX P0, PT, R23, RZ, PT, P0 ;  /* 0x000000ff1700720c */ /* 0x000fda0003f05300 */
[----:B-12---:R-:W-:Y:S05]  /*0a70*/  @!P0 BRA `(.L_x_9) ;  /* 0x0000000000288947 */ /* 0x006fea0003800000 */
[----:B------:R-:W0:Y:S02]  /*0a80*/  LDC R7, c[0x0][0x634] ;  /* 0x00018d00ff077b82 */ /* 0x000e240000000800 */
[----:B0-----:R-:W-:-:S05]  /*0a90*/  IADD3 R7, P0, R2, R7, RZ ;  /* 0x0000000702077210 */ /* 0x001fca0007f1e0ff */
[----:B------:R-:W-:-:S04]  /*0aa0*/  IMAD.X R19, RZ, RZ, R3, P0 ;  /* 0x000000ffff137224 */ /* 0x000fc800000e0603 */
[----:B------:R-:W-:-:S04]  /*0ab0*/  IMAD.WIDE.U32 R10, R19, R22, RZ ;  /* 0x00000016130a7225 */ /* 0x000fc800078e00ff */
[----:B------:R-:W-:-:S04]  /*0ac0*/  IMAD.WIDE.U32 R14, P0, R7, R23, R10 ;  /* 0x00000017070e7225 */ /* 0x000fc8000780000a */
[----:B------:R-:W-:-:S04]  /*0ad0*/  IMAD.WIDE.U32 R10, R7, R22, RZ ;  /* 0x00000016070a7225 */ /* 0x000fc800078e00ff */
[----:B------:R-:W-:Y:S01]  /*0ae0*/  IMAD.X R17, RZ, RZ, RZ, P0 ;  /* 0x000000ffff117224 */ /* 0x000fe200000e06ff */
[----:B------:R-:W-:Y:S01]  /*0af0*/  IADD3 RZ, P0, R11, R14, RZ ;  /* 0x0000000e0bff7210 */ /* 0x000fe20007f1e0ff */
[----:B------:R-:W-:-:S04]  /*0b00*/  IMAD.MOV.U32 R16, RZ, RZ, R15 ;  /* 0x000000ffff107224 */ /* 0x000fc800078e000f */
[----:B------:R-:W-:-:S08]  /*0b10*/  IMAD.WIDE.U32.X R10, R19, R23, R16, P0 ;  /* 0x00000017130a7225 */ /* 0x000fd000000e0410 */
.L_x_9:
[----:B------:R-:W0:Y:S01]  /*0b20*/  LDC.64 R26, c[0x0][0x640] ;  /* 0x00019000ff1a7b82 */ /* 0x000e220000000a00 */
[--C-:B------:R-:W-:Y:S01]  /*0b30*/  SHF.R.U64 R28, R10, R18, R11.reuse ;  /* 0x000000120a1c7219 */ /* 0x100fe2000000120b */
[----:B------:R-:W-:Y:S01]  /*0b40*/  IMAD R29, R13, R20, R8 ;  /* 0x000000140d1d7224 */ /* 0x000fe200078e0208 */
[----:B------:R-:W-:Y:S01]  /*0b50*/  SHF.R.U32.HI R7, RZ, R18, R11 ;  /* 0x00000012ff077219 */ /* 0x000fe2000001160b */
[----:B------:R-:W-:Y:S01]  /*0b60*/  IMAD.MOV.U32 R23, RZ, RZ, 0x1 ;  /* 0x00000001ff177424 */ /* 0x000fe200078e00ff */
[----:B------:R-:W-:-:S03]  /*0b70*/  IADD3 R9, P0, RZ, -R28, RZ ;  /* 0x8000001cff097210 */ /* 0x000fc60007f1e0ff */
[----:B------:R-:W1:Y:S02]  /*0b80*/  LDC R16, c[0x0][0x618] ;  /* 0x00018600ff107b82 */ /* 0x000e640000000800 */
[----:B------:R-:W-:Y:S02]  /*0b90*/  IMAD.X R7, RZ, RZ, ~R7, P0 ;  /* 0x000000ffff077224 */ /* 0x000fe400000e0e07 */
[----:B------:R-:W-:-:S04]  /*0ba0*/  IMAD.WIDE.U32 R10, R9, R24, R2 ;  /* 0x00000018090a7225 */ /* 0x000fc800078e0002 */
[----:B------:R-:W2:Y:S01]  /*0bb0*/  LDC R15, c[0x0][0x608] ;  /* 0x00018200ff0f7b82 */ /* 0x000ea20000000800 */
[----:B------:R-:W-:-:S04]  /*0bc0*/  IMAD R14, R7, R24, RZ ;  /* 0x00000018070e7224 */ /* 0x000fc800078e02ff */
[----:B------:R-:W-:-:S03]  /*0bd0*/  IMAD R7, R9, R25, R14 ;  /* 0x0000001909077224 */ /* 0x000fc600078e020e */
[----:B------:R-:W3:Y:S01]  /*0be0*/  LDC R22, c[0x0][0x658] ;  /* 0x00019600ff167b82 */ /* 0x000ee20000000800 */
[----:B------:R-:W-:Y:S01]  /*0bf0*/  IMAD.IADD R7, R11, 0x1, R7 ;  /* 0x000000010b077824 */ /* 0x000fe200078e0207 */
[----:B0-----:R-:W-:-:S04]  /*0c00*/  ISETP.NE.U32.AND P0, PT, R26, RZ, PT ;  /* 0x000000ff1a00720c */ /* 0x001fc80003f05070 */
[----:B------:R-:W-:Y:S02]  /*0c10*/  ISETP.NE.AND.EX P0, PT, R27, RZ, PT, P0 ;  /* 0x000000ff1b00720c */ /* 0x000fe40003f05300 */
[----:B------:R-:W0:Y:S01]  /*0c20*/  LDC R18, c[0x0][0x600] ;  /* 0x00018000ff127b82 */ /* 0x000e220000000800 */
[-CC-:B-1----:R-:W-:Y:S02]  /*0c30*/  SHF.R.U64 R19, R10, R16.reuse, R7.reuse ;  /* 0x000000100a137219 */ /* 0x182fe40000001207 */
[----:B------:R-:W-:Y:S01]  /*0c40*/  SHF.R.U32.HI R10, RZ, R16, R7 ;  /* 0x00000010ff0a7219 */ /* 0x000fe20000011607 */
[----:B------:R-:W-:-:S04]  /*0c50*/  IMAD.MOV.U32 R7, RZ, RZ, -0x1 ;  /* 0xffffffffff077424 */ /* 0x000fc800078e00ff */
[----:B------:R-:W1:Y:S01]  /*0c60*/  LDC R21, c[0x0][0x648] ;  /* 0x00019200ff157b82 */ /* 0x000e620000000800 */
[-CC-:B--2---:R-:W-:Y:S02]  /*0c70*/  SHF.R.U64 R16, R19, R15.reuse, R10.reuse ;  /* 0x0000000f13107219 */ /* 0x184fe4000000120a */
[----:B------:R-:W-:-:S05]  /*0c80*/  SHF.R.U32.HI R9, RZ, R15, R10 ;  /* 0x0000000fff097219 */ /* 0x000fca000001160a */
[----:B------:R-:W2:Y:S01]  /*0c90*/  LDC R24, c[0x0][0x638] ;  /* 0x00018e00ff187b82 */ /* 0x000ea20000000800 */
[-CC-:B---3--:R-:W-:Y:S02]  /*0ca0*/  SHF.R.U64 R20, R16, R22.reuse, R9.reuse ;  /* 0x0000001610147219 */ /* 0x188fe40000001209 */
[-C--:B------:R-:W-:Y:S02]  /*0cb0*/  SHF.L.U32 R7, R7, R22.reuse, RZ ;  /* 0x0000001607077219 */ /* 0x080fe400000006ff */
[----:B------:R-:W-:Y:S01]  /*0cc0*/  SHF.R.U32.HI R9, RZ, R22, R9 ;  /* 0x00000016ff097219 */ /* 0x000fe20000011609 */
[----:B------:R-:W-:Y:S01]  /*0cd0*/  IMAD.MOV.U32 R8, RZ, RZ, R20 ;  /* 0x000000ffff087224 */ /* 0x000fe200078e0014 */
[----:B------:R-:W-:Y:S01]  /*0ce0*/  LOP3.LUT R13, RZ, R7, RZ, 0x33, !PT ;  /* 0x00000007ff0d7212 */ /* 0x000fe200078e33ff */
[----:B------:R-:W3:Y:S01]  /*0cf0*/  LDC R25, c[0x0][0x610] ;  /* 0x00018400ff197b82 */ /* 0x000ee20000000800 */
[----:B------:R-:W-:Y:S05]  /*0d00*/  @!P0 BRA `(.L_x_10) ;  /* 0x0000000000288947 */ /* 0x000fea0003800000 */
[----:B------:R-:W4:Y:S02]  /*0d10*/  LDC R7, c[0x0][0x64c] ;  /* 0x00019300ff077b82 */ /* 0x000f240000000800 */
[----:B----4-:R-:W-:-:S05]  /*0d20*/  IADD3 R7, P0, R20, R7, RZ ;  /* 0x0000000714077210 */ /* 0x010fca0007f1e0ff */
        /* <DEDUP_REMOVED lines=8> */
.L_x_10:
[----:B-1----:R-:W-:Y:S01]  /*0db0*/  SHF.R.U64 R9, R8, R21, R9 ;  /* 0x0000001508097219 */ /* 0x002fe20000001209 */
[----:B0-----:R-:W-:Y:S01]  /*0dc0*/  VIADD R10, R18, 0xffffffff ;  /* 0xffffffff120a7836 */ /* 0x001fe20000000000 */
[----:B------:R-:W-:Y:S01]  /*0dd0*/  SHF.L.U32 R7, R23, R22, RZ ;  /* 0x0000001617077219 */ /* 0x000fe200000006ff */
[----:B------:R-:W-:Y:S01]  /*0de0*/  IMAD.MOV.U32 R14, RZ, RZ, 0x1 ;  /* 0x00000001ff0e7424 */ /* 0x000fe200078e00ff */
[----:B------:R-:W-:Y:S01]  /*0df0*/  LOP3.LUT R8, R16, R13, RZ, 0xc0, !PT ;  /* 0x0000000d10087212 */ /* 0x000fe200078ec0ff */
[----:B------:R-:W-:Y:S01]  /*0e00*/  IMAD.MOV R11, RZ, RZ, -R9 ;  /* 0x000000ffff0b7224 */ /* 0x000fe200078e0a09 */
[----:B------:R-:W-:Y:S02]  /*0e10*/  SEL R12, R12, R29, !P2 ;  /* 0x0000001d0c0c7207 */ /* 0x000fe40005000000 */
[----:B------:R-:W-:Y:S01]  /*0e20*/  LOP3.LUT R10, R19, R10, RZ, 0xc0, !PT ;  /* 0x0000000a130a7212 */ /* 0x000fe200078ec0ff */
[----:B------:R-:W-:Y:S02]  /*0e30*/  IMAD R9, R7, R9, R8 ;  /* 0x0000000907097224 */ /* 0x000fe400078e0208 */
[----:B--2---:R-:W-:-:S02]  /*0e40*/  IMAD R7, R11, R24, R20 ;  /* 0x000000180b077224 */ /* 0x004fc400078e0214 */
[----:B---3--:R-:W-:Y:S02]  /*0e50*/  IMAD R12, R9, R25, R12 ;  /* 0x00000019090c7224 */ /* 0x008fe400078e020c */
[----:B------:R-:W-:-:S05]  /*0e60*/  IMAD R7, R7, R18, R10 ;  /* 0x0000001207077224 */ /* 0x000fca00078e020a */
[----:B------:R-:W-:Y:S02]  /*0e70*/  SEL R11, R7, R12, !P2 ;  /* 0x0000000c070b7207 */ /* 0x000fe40005000000 */
[----:B------:R-:W-:Y:S01]  /*0e80*/  SEL R10, R12, R7, !P2 ;  /* 0x000000070c0a7207 */ /* 0x000fe20005000000 */
[----:B------:R-:W-:-:S07]  /*0e90*/  IMAD.MOV.U32 R7, RZ, RZ, R28 ;  /* 0x000000ffff077224 */ /* 0x000fce00078e001c */
.L_x_8:
[----:B------:R-:W-:-:S08]  /*0ea0*/  NOP ;  /* 0x0000000000007918 */ /* 0x000fd00000000000 */
[----:B------:R-:W0:Y:S02]  /*0eb0*/  USETMAXREG.TRY_ALLOC.CTAPOOL UP0, 0xe8 ;  /* 0x000000e8000079c8 */ /* 0x000e240008000600 */
[----:B0-----:R-:W-:-:S13]  /*0ec0*/  PLOP3.LUT P0, PT, PT, PT, UP0, 0x80, 0x0 ;  /* 0x000000000000781c */ /* 0x001fda0003f0f008 */
[----:B------:R-:W-:Y:S05]  /*0ed0*/  @!P0 BRA `(.L_x_8) ;  /* 0xfffffffc00f08947 */ /* 0x000fea000383ffff */
[----:B------:R-:W-:Y:S01]  /*0ee0*/  ULDC.64 UR4, c[0x0][0x598] ;  /* 0x0001660000047ab9 */ /* 0x000fe20000000a00 */
[----:B------:R-:W-:Y:S01]  /*0ef0*/  ULDC.64 UR16, c[0x0][0x208] ;  /* 0x0000820000107ab9 */ /* 0x000fe20000000a00 */
[----:B------:R-:W-:-:S04]  /*0f00*/  ISETP.NE.U32.AND P0, PT, RZ, UR4, PT ;  /* 0x00000004ff007c0c */ /* 0x000fc8000bf05070 */
[----:B------:R-:W-:-:S13]  /*0f10*/  ISETP.NE.AND.EX P0, PT, RZ, UR5, PT, P0 ;  /* 0x00000005ff007c0c */ /* 0x000fda000bf05300 */
[----:B------:R-:W-:Y:S05]  /*0f20*/  @!P0 BRA `(.L_x_11) ;  /* 0x00000000001c8947 */ /* 0x000fea0003800000 */
[----:B------:R-:W0:Y:S02]  /*0f30*/  LDC.64 R8, c[0x0][0x598] ;  /* 0x00016600ff087b82 */ /* 0x000e240000000a00 */
[----:B0-----:R-:W2:Y:S02]  /*0f40*/  LDG.E.64 R8, desc[UR16][R8.64] ;  /* 0x0000001008087981 */ /* 0x001ea4000c1e1b00 */
[----:B--2---:R-:W-:-:S04]  /*0f50*/  ISETP.NE.U32.AND P0, PT, R8, RZ, PT ;  /* 0x000000ff0800720c */ /* 0x004fc80003f05070 */
[----:B------:R-:W-:-:S13]  /*0f60*/  ISETP.NE.AND.EX P0, PT, R9, RZ, PT, P0 ;  /* 0x000000ff0900720c */ /* 0x000fda0003f05300 */
[----:B------:R-:W-:Y:S05]  /*0f70*/  @!P0 BRA `(.L_x_11) ;  /* 0x0000000000088947 */ /* 0x000fea0003800000 */
[----:B------:R0:W5:Y:S01]  /*0f80*/  LD.E R8, desc[UR16][R8.64] ;  /* 0x0000001008087980 */ /* 0x000162000c101900 */
[----:B------:R-:W-:Y:S05]  /*0f90*/  BRA `(.L_x_12) ;  /* 0x0000000000207947 */ /* 0x000fea0003800000 */
.L_x_11:
[----:B------:R-:W-:Y:S02]  /*0fa0*/  ULDC.64 UR4, c[0x0][0x588] ;  /* 0x0001620000047ab9 */ /* 0x000fe40000000a00 */
[----:B------:R-:W-:-:S04]  /*0fb0*/  ISETP.NE.U32.AND P0, PT, RZ, UR4, PT ;  /* 0x00000004ff007c0c */ /* 0x000fc8000bf05070 */
[----:B------:R-:W-:-:S13]  /*0fc0*/  ISETP.NE.AND.EX P0, PT, RZ, UR5, PT, P0 ;  /* 0x00000005ff007c0c */ /* 0x000fda000bf05300 */
[----:B------:R-:W-:Y:S05]  /*0fd0*/  @!P0 BRA `(.L_x_13) ;  /* 0x00000000000c8947 */ /* 0x000fea0003800000 */
[----:B------:R-:W0:Y:S02]  /*0fe0*/  LDC.64 R8, c[0x0][0x588] ;  /* 0x00016200ff087b82 */ /* 0x000e240000000a00 */
[----:B0-----:R1:W5:Y:S01]  /*0ff0*/  LDG.E R8, desc[UR16][R8.64] ;  /* 0x0000001008087981 */ /* 0x001362000c1e1900 */
[----:B------:R-:W-:Y:S05]  /*1000*/  BRA `(.L_x_12) ;  /* 0x0000000000047947 */ /* 0x000fea0003800000 */
.L_x_13:
[----:B------:R-:W2:Y:S02]  /*1010*/  LDC R8, c[0x0][0x580] ;  /* 0x00016000ff087b82 */ /* 0x000ea40000000800 */
.L_x_12:
[----:B------:R-:W-:Y:S02]  /*1020*/  ULDC.64 UR4, c[0x0][0x5a0] ;  /* 0x0001680000047ab9 */ /* 0x000fe40000000a00 */
[----:B------:R-:W-:-:S04]  /*1030*/  ISETP.NE.U32.AND P0, PT, RZ, UR4, PT ;  /* 0x00000004ff007c0c */ /* 0x000fc8000bf05070 */
[----:B------:R-:W-:-:S13]  /*1040*/  ISETP.NE.AND.EX P0, PT, RZ, UR5, PT, P0 ;  /* 0x00000005ff007c0c */ /* 0x000fda000bf05300 */
[----:B------:R-:W-:Y:S05]  /*1050*/  @!P0 BRA `(.L_x_14) ;  /* 0x00000000001c8947 */ /* 0x000fea0003800000 */
[----:B------:R-:W3:Y:S02]  /*1060*/  LDC.64 R12, c[0x0][0x5a0] ;  /* 0x00016800ff0c7b82 */ /* 0x000ee40000000a00 */
[----:B---3--:R-:W3:Y:S02]  /*1070*/  LDG.E.64 R12, desc[UR16][R12.64] ;  /* 0x000000100c0c7981 */ /* 0x008ee4000c1e1b00 */
[----:B---3--:R-:W-:-:S04]  /*1080*/  ISETP.NE.U32.AND P0, PT, R12, RZ, PT ;  /* 0x000000ff0c00720c */ /* 0x008fc80003f05070 */
[----:B------:R-:W-:-:S13]  /*1090*/  ISETP.NE.AND.EX P0, PT, R13, RZ, PT, P0 ;  /* 0x000000ff0d00720c */ /* 0x000fda0003f05300 */
[----:B------:R-:W-:Y:S05]  /*10a0*/  @!P0 BRA `(.L_x_14) ;  /* 0x0000000000088947 */ /* 0x000fea0003800000 */
[----:B01----:R0:W5:Y:S01]  /*10b0*/  LD.E R9, desc[UR16][R12.64] ;  /* 0x000000100c097980 */ /* 0x003162000c101900 */
[----:B------:R-:W-:Y:S05]  /*10c0*/  BRA `(.L_x_15) ;  /* 0x0000000000207947 */ /* 0x000fea0003800000 */
.L_x_14:
[----:B------:R-:W-:Y:S02]  /*10d0*/  ULDC.64 UR4, c[0x0][0x590] ;  /* 0x0001640000047ab9 */ /* 0x000fe40000000a00 */
[----:B------:R-:W-:-:S04]  /*10e0*/  ISETP.NE.U32.AND P0, PT, RZ, UR4, PT ;  /* 0x00000004ff007c0c */ /* 0x000fc8000bf05070 */
[----:B------:R-:W-:-:S13]  /*10f0*/  ISETP.NE.AND.EX P0, PT, RZ, UR5, PT, P0 ;  /* 0x00000005ff007c0c */ /* 0x000fda000bf05300 */
[----:B------:R-:W-:Y:S05]  /*1100*/  @!P0 BRA `(.L_x_16) ;  /* 0x00000000000c8947 */ /* 0x000fea0003800000 */
[----:B------:R-:W0:Y:S02]  /*1110*/  LDC.64 R12, c[0x0][0x590] ;  /* 0x00016400ff0c7b82 */ /* 0x000e240000000a00 */
[----:B01----:R1:W5:Y:S01]  /*1120*/  LDG.E R9, desc[UR16][R12.64] ;  /* 0x000000100c097981 */ /* 0x003362000c1e1900 */
[----:B------:R-:W-:Y:S05]  /*1130*/  BRA `(.L_x_15) ;  /* 0x0000000000047947 */ /* 0x000fea0003800000 */
.L_x_16:
[----:B01----:R-:W3:Y:S02]  /*1140*/  LDC R9, c[0x0][0x584] ;  /* 0x00016100ff097b82 */ /* 0x003ee40000000800 */
.L_x_15:
[----:B------:R-:W-:-:S13]  /*1150*/  LOP3.LUT P0, RZ, R14, 0xff, RZ, 0xc0, !PT ;  /* 0x000000ff0eff7812 */ /* 0x000fda000780c0ff */
[----:B------:R-:W-:Y:S05]  /*1160*/  @!P0 EXIT ;  /* 0x000000000000894d */ /* 0x000fea0003800000 */
[----:B------:R-:W-:Y:S01]  /*1170*/  ULDC UR4, c[0x0][0x28c] ;  /* 0x0000a30000047ab9 */ /* 0x000fe20000000800 */
[----:B------:R-:W-:Y:S01]  /*1180*/  LOP3.LUT R142, R4, 0x1, RZ, 0xfc, !PT ;  /* 0x00000001048e7812 */ /* 0x000fe200078efcff */
[----:B------:R-:W-:-:S04]  /*1190*/  UIADD3 UR4, UR4, 0x7f, URZ ;  /* 0x0000007f04047890 */ /* 0x000fc8000fffe03f */
[----:B------:R-:W-:-:S04]  /*11a0*/  USHF.R.S32.HI UR5, URZ, 0x1f, UR4 ;  /* 0x0000001f3f057899 */ /* 0x000fc80008011404 */
[----:B------:R-:W-:-:S03]  /*11b0*/  ULEA.HI UR5, UR5, UR4, URZ, 0x7 ;  /* 0x0000000405057291 */ /* 0x000fc6000f8f383f */
[----:B------:R-:W-:Y:S01]  /*11c0*/  UMOV UR4, URZ ;  /* 0x0000003f00047c82 */ /* 0x000fe20008000000 */
[----:B------:R-:W-:-:S03]  /*11d0*/  USHF.R.S32.HI UR9, URZ, 0x7, UR5 ;  /* 0x000000073f097899 */ /* 0x000fc60008011405 */
[----:B------:R-:W-:-:S09]  /*11e0*/  UMOV UR5, URZ ;  /* 0x0000003f00057c82 */ /* 0x000fd20008000000 */
.L_x_171:
[----:B01----:R-:W-:Y:S01]  /*11f0*/  LOP3.LUT R12, R0, 0x80, RZ, 0xc0, !PT ;  /* 0x00000080000c7812 */ /* 0x003fe200078ec0ff */
[----:B------:R-:W0:Y:S01]  /*1200*/  S2UR UR13, SR_CgaCtaId ;  /* 0x00000000000d79c3 */ /* 0x000e220000008800 */
[----:B------:R-:W-:Y:S01]  /*1210*/  UMOV UR12, 0x400 ;  /* 0x00000400000c7882 */ /* 0x000fe20000000000 */
[----:B------:R-:W-:Y:S01]  /*1220*/  UMOV UR6, URZ ;  /* 0x0000003f00067c82 */ /* 0x000fe20008000000 */
[----:B------:R-:W-:Y:S01]  /*1230*/  SHF.R.U32.HI R12, RZ, 0x7, R12 ;  /* 0x00000007ff0c7819 */ /* 0x000fe2000001160c */
[----:B------:R-:W-:Y:S01]  /*1240*/  UMOV UR7, URZ ;  /* 0x0000003f00077c82 */ /* 0x000fe20008000000 */
[----:B------:R-:W-:Y:S01]  /*1250*/  UMOV UR18, UR5 ;  /* 0x0000000500127c82 */ /* 0x000fe20008000000 */
[----:B------:R-:W-:Y:S02]  /*1260*/  CS2R R16, SRZ ;  /* 0x0000000000107805 */ /* 0x000fe4000001ff00 */
[----:B------:R-:W-:Y:S01]  /*1270*/  CS2R R14, SRZ ;  /* 0x00000000000e7805 */ /* 0x000fe2000001ff00 */
[----:B------:R-:W1:Y:S01]  /*1280*/  LDC R13, c[0x0][0x28c] ;  /* 0x0000a300ff0d7b82 */ /* 0x000e620000000800 */
[----:B------:R-:W4:Y:S01]  /*1290*/  SHFL.IDX PT, R12, R12, RZ, 0x1f ;  /* 0x00001fff0c0c7589 */ /* 0x000f2200000e0000 */
[----:B------:R-:W-:-:S02]  /*12a0*/  CS2R R18, SRZ ;  /* 0x0000000000127805 */ /* 0x000fc4000001ff00 */
[----:B------:R-:W-:Y:S02]  /*12b0*/  CS2R R20, SRZ ;  /* 0x0000000000147805 */ /* 0x000fe4000001ff00 */
[----:B------:R-:W-:Y:S02]  /*12c0*/  CS2R R22, SRZ ;  /* 0x0000000000167805 */ /* 0x000fe4000001ff00 */
[----:B------:R-:W-:Y:S02]  /*12d0*/  CS2R R88, SRZ ;  /* 0x0000000000587805 */ /* 0x000fe4000001ff00 */
[----:B------:R-:W-:Y:S02]  /*12e0*/  CS2R R90, SRZ ;  /* 0x00000000005a7805 */ /* 0x000fe4000001ff00 */
[----:B------:R-:W-:Y:S02]  /*12f0*/  CS2R R94, SRZ ;  /* 0x00000000005e7805 */ /* 0x000fe4000001ff00 */
        /* <DEDUP_REMOVED lines=16> */
[----:B-1----:R-:W-:Y:S02]  /*1400*/  ISETP.GE.AND P0, PT, R13, 0x1, PT ;  /* 0x000000010d00780c */ /* 0x002fe40003f06270 */
[----:B------:R-:W-:Y:S02]  /*1410*/  CS2R R126, SRZ ;  /* 0x00000000007e7805 */ /* 0x000fe4000001ff00 */
[----:B----4-:R-:W-:-:S02]  /*1420*/  R2UR UR8, R12 ;  /* 0x000000000c0872ca */ /* 0x010fc400000e0000 */
[----:B------:R-:W-:Y:S02]  /*1430*/  CS2R R128, SRZ ;  /* 0x0000000000807805 */ /* 0x000fe4000001ff00 */
[----:B------:R-:W-:Y:S02]  /*1440*/  CS2R R130, SRZ ;  /* 0x0000000000827805 */ /* 0x000fe4000001ff00 */
[----:B------:R-:W-:Y:S02]  /*1450*/  CS2R R132, SRZ ;  /* 0x0000000000847805 */ /* 0x000fe4000001ff00 */
[----:B------:R-:W-:Y:S02]  /*1460*/  CS2R R134, SRZ ;  /* 0x0000000000867805 */ /* 0x000fe4000001ff00 */
[----:B------:R-:W-:Y:S02]  /*1470*/  CS2R R136, SRZ ;  /* 0x0000000000887805 */ /* 0x000fe4000001ff00 */
[----:B------:R-:W-:Y:S01]  /*1480*/  CS2R R138, SRZ ;  /* 0x00000000008a7805 */ /* 0x000fe2000001ff00 */
[----:B------:R-:W-:Y:S01]  /*1490*/  IMAD.MOV.U32 R141, RZ, RZ, RZ ;  /* 0x000000ffff8d7224 */ /* 0x000fe200078e00ff */
[----:B------:R-:W-:Y:S01]  /*14a0*/  CS2R R24, SRZ ;  /* 0x0000000000187805 */ /* 0x000fe2000001ff00 */
[----:B------:R-:W-:Y:S01]  /*14b0*/  IMAD.MOV.U32 R143, RZ, RZ, RZ ;  /* 0x000000ffff8f7224 */ /* 0x000fe200078e00ff */
[----:B---3--:R-:W-:Y:S01]  /*14c0*/  CS2R R26, SRZ ;  /* 0x00000000001a7805 */ /* 0x008fe2000001ff00 */
[----:B------:R-:W-:Y:S01]  /*14d0*/  IMAD.U32 R144, RZ, RZ, UR4 ;  /* 0x00000004ff907e24 */ /* 0x000fe2000f8e00ff */
[----:B------:R-:W-:Y:S01]  /*14e0*/  CS2R R28, SRZ ;  /* 0x00000000001c7805 */ /* 0x000fe2000001ff00 */
[----:B------:R-:W-:Y:S01]  /*14f0*/  ULEA.HI UR10, UR8, UR8, URZ, 0x1 ;  /* 0x00000008080a7291 */ /* 0x000fe2000f8f083f */
[----:B------:R-:W-:-:S02]  /*1500*/  CS2R R30, SRZ ;  /* 0x00000000001e7805 */ /* 0x000fc4000001ff00 */
[----:B------:R-:W-:Y:S02]  /*1510*/  CS2R R32, SRZ ;  /* 0x0000000000207805 */ /* 0x000fe4000001ff00 */
[----:B------:R-:W-:Y:S01]  /*1520*/  CS2R R34, SRZ ;  /* 0x0000000000227805 */ /* 0x000fe2000001ff00 */
[----:B------:R-:W-:Y:S01]  /*1530*/  ULOP3.LUT UR11, UR10, 0x7fffe, URZ, 0xc0, !UPT ;  /* 0x0007fffe0a0b7892 */ /* 0x000fe2000f8ec03f */
[----:B------:R-:W-:Y:S01]  /*1540*/  CS2R R36, SRZ ;  /* 0x0000000000247805 */ /* 0x000fe2000001ff00 */
[----:B0-----:R-:W-:Y:S01]  /*1550*/  ULEA UR10, UR13, UR12, 0x18 ;  /* 0x0000000c0d0a7291 */ /* 0x001fe2000f8ec03f */
[----:B------:R-:W-:Y:S01]  /*1560*/  CS2R R38, SRZ ;  /* 0x0000000000267805 */ /* 0x000fe2000001ff00 */
[----:B------:R-:W-:Y:S01]  /*1570*/  UIADD3 UR11, UR8, -UR11, URZ ;  /* 0x8000000b080b7290 */ /* 0x000fe2000fffe03f */
[----:B------:R-:W-:Y:S02]  /*1580*/  CS2R R40, SRZ ;  /* 0x0000000000287805 */ /* 0x000fe4000001ff00 */
[----:B------:R-:W-:Y:S01]  /*1590*/  CS2R R42, SRZ ;  /* 0x00000000002a7805 */ /* 0x000fe2000001ff00 */
[----:B------:R-:W-:Y:S01]  /*15a0*/  UMOV UR8, URZ ;  /* 0x0000003f00087c82 */ /* 0x000fe20008000000 */
[----:B------:R-:W-:Y:S01]  /*15b0*/  ULEA UR11, UR11, UR10, 0xd ;  /* 0x0000000a0b0b7291 */ /* 0x000fe2000f8e683f */
[----:B------:R-:W-:-:S02]  /*15c0*/  CS2R R44, SRZ ;  /* 0x00000000002c7805 */ /* 0x000fc4000001ff00 */
[----:B------:R-:W-:Y:S02]  /*15d0*/  CS2R R46, SRZ ;  /* 0x00000000002e7805 */ /* 0x000fe4000001ff00 */
[----:B------:R-:W-:Y:S01]  /*15e0*/  CS2R R48, SRZ ;  /* 0x0000000000307805 */ /* 0x000fe2000001ff00 */
[----:B------:R-:W-:Y:S01]  /*15f0*/  UIADD3 UR11, UR11, 0x100, URZ ;  /* 0x000001000b0b7890 */ /* 0x000fe2000fffe03f */
[----:B------:R-:W-:Y:S02]  /*1600*/  CS2R R50, SRZ ;  /* 0x0000000000327805 */ /* 0x000fe4000001ff00 */
[----:B------:R-:W-:Y:S02]  /*1610*/  CS2R R52, SRZ ;  /* 0x0000000000347805 */ /* 0x000fe4000001ff00 */
[----:B------:R-:W-:Y:S01]  /*1620*/  CS2R R54, SRZ ;  /* 0x0000000000367805 */ /* 0x000fe2000001ff00 */
[----:B------:R-:W-:Y:S01]  /*1630*/  USHF.R.U32.HI UR11, URZ, 0x4, UR11 ;  /* 0x000000043f0b7899 */ /* 0x000fe2000801160b */
[----:B------:R-:W-:-:S02]  /*1640*/  CS2R R56, SRZ ;  /* 0x0000000000387805 */ /* 0x000fc4000001ff00 */
[----:B------:R-:W-:Y:S02]  /*1650*/  CS2R R58, SRZ ;  /* 0x00000000003a7805 */ /* 0x000fe4000001ff00 */
[----:B------:R-:W-:Y:S01]  /*1660*/  CS2R R60, SRZ ;  /* 0x00000000003c7805 */ /* 0x000fe2000001ff00 */
[----:B------:R-:W-:Y:S01]  /*1670*/  ULOP3.LUT UR11, UR11, 0x3fff, URZ, 0xc0, !UPT ;  /* 0x00003fff0b0b7892 */ /* 0x000fe2000f8ec03f */
        /* <DEDUP_REMOVED lines=12> */
[----:B------:R-:W-:Y:S01]  /*1740*/  CS2R R86, SRZ ;  /* 0x0000000000567805 */ /* 0x000fe2000001ff00 */
[----:B------:R-:W-:Y:S06]  /*1750*/  @!P0 BRA `(.L_x_17) ;  /* 0x0000000800608947 */ /* 0x000fec0003800000 */
[----:B------:R-:W-:-:S13]  /*1760*/  ISETP.NE.AND P1, PT, R142, 0x3, PT ;  /* 0x000000038e00780c */ /* 0x000fda0003f25270 */
[----:B------:R-:W-:Y:S05]  /*1770*/  @!P1 BRA `(.L_x_18) ;  /* 0x0000000000049947 */ /* 0x000fea0003800000 */
[----:B------:R-:W-:Y:S01]  /*1780*/  BPT.TRAP 0x1 ;  /* 0x000000040000795c */ /* 0x000fe20000300000 */
.L_x_18:
[----:B------:R-:W-:Y:S01]  /*1790*/  ULEA UR6, UR5, UR10, 0x3 ;  /* 0x0000000a05067291 */ /* 0x000fe2000f8e183f */
[----:B------:R-:W-:-:S05]  /*17a0*/  IMAD.U32 R12, RZ, RZ, UR4 ;  /* 0x00000004ff0c7e24 */ /* 0x000fca000f8e00ff */
[----:B------:R-:W-:-:S04]  /*17b0*/  SHF.L.U32 R12, R12, 0x1f, RZ ;  /* 0x0000001f0c0c7819 */ /* 0x000fc800000006ff */
[----:B------:R0:W1:Y:S01]  /*17c0*/  SYNCS.PHASECHK.TRANS64.TRYWAIT P0, [UR6], R12 ;  /* 0x0000000cff0075a7 */ /* 0x0000620008000146 */
[----:B------:R-:W-:Y:S05]  /*17d0*/  @!P1 BRA `(.L_x_19) ;  /* 0x0000000000049947 */ /* 0x000fea0003800000 */
[----:B------:R-:W-:Y:S01]  /*17e0*/  BPT.TRAP 0x1 ;  /* 0x000000040000795c */ /* 0x000fe20000300000 */
.L_x_19:
[----:B-1----:R-:W-:Y:S05]  /*17f0*/  @P0 BRA `(.L_x_20) ;  /* 0x0000000000080947 */ /* 0x002fea0003800000 */
[----:B------:R-:W1:Y:S02]  /*1800*/  SYNCS.PHASECHK.TRANS64.TRYWAIT P0, [UR6], R12 ;  /* 0x0000000cff0075a7 */ /* 0x000e640008000146 */
[----:B-1----:R-:W-:Y:S05]  /*1810*/  @!P0 BRA `(.L_x_21) ;  /* 0x0000007c006c8947 */ /* 0x002fea0003800000 */
.L_x_20:
[----:B------:R-:W-:Y:S01]  /*1820*/  UIADD3 UR6, UR10, 0x14100, URZ ;  /* 0x000141000a067890 */ /* 0x000fe2000fffe03f */
[----:B------:R-:W-:Y:S01]  /*1830*/  WARPGROUP.ARRIVE ;  /* 0x00000000000079c5 */ /* 0x000fe20000000000 */
[----:B------:R-:W-:Y:S01]  /*1840*/  ULOP3.LUT UR8, UR11, 0x10000, URZ, 0xfc, !UPT ;  /* 0x000100000b087892 */ /* 0x000fe2000f8efc3f */
[----:B------:R-:W-:Y:S01]  /*1850*/  CS2R R16, SRZ ;  /* 0x0000000000107805 */ /* 0x000fe2000001ff00 */
[----:B------:R-:W-:Y:S01]  /*1860*/  USHF.R.U32.HI UR6, URZ, 0x4, UR6 ;  /* 0x000000043f067899 */ /* 0x000fe20008011606 */
[----:B------:R-:W-:Y:S01]  /*1870*/  CS2R R14, SRZ ;  /* 0x00000000000e7805 */ /* 0x000fe2000001ff00 */
[----:B------:R-:W-:Y:S01]  /*1880*/  UMOV UR13, 0x40000040 ;  /* 0x40000040000d7882 */ /* 0x000fe20000000000 */
[----:B------:R-:W-:Y:S01]  /*1890*/  UMOV UR15, 0x40000040 ;  /* 0x40000040000f7882 */ /* 0x000fe20000000000 */
[----:B------:R-:W-:Y:S01]  /*18a0*/  ULOP3.LUT UR6, UR6, 0x3fff, URZ, 0xc0, !UPT ;  /* 0x00003fff06067892 */ /* 0x000fe2000f8ec03f */
[----:B------:R-:W-:Y:S02]  /*18b0*/  CS2R R18, SRZ ;  /* 0x0000000000127805 */ /* 0x000fe4000001ff00 */
[----:B------:R-:W-:-:S02]  /*18c0*/  CS2R R20, SRZ ;  /* 0x0000000000147805 */ /* 0x000fc4000001ff00 */
[----:B------:R-:W-:Y:S01]  /*18d0*/  CS2R R22, SRZ ;  /* 0x0000000000167805 */ /* 0x000fe2000001ff00 */
[----:B------:R-:W-:Y:S01]  /*18e0*/  ULOP3.LUT UR7, UR6, 0x10000, URZ, 0xfc, !UPT ;  /* 0x0001000006077892 */ /* 0x000fe2000f8efc3f */
[----:B------:R-:W-:Y:S01]  /*18f0*/  CS2R R88, SRZ ;  /* 0x0000000000587805 */ /* 0x000fe2000001ff00 */
[----:B------:R-:W-:Y:S01]  /*1900*/  ULEA UR6, UR5, UR8, 0xa ;  /* 0x0000000805067291 */ /* 0x000fe2000f8e503f */
[----:B------:R-:W-:Y:S01]  /*1910*/  CS2R R90, SRZ ;  /* 0x00000000005a7805 */ /* 0x000fe2000001ff00 */
[----:B------:R-:W-:Y:S01]  /*1920*/  ULEA UR7, UR5, UR7, 0xa ;  /* 0x0000000705077291 */ /* 0x000fe2000f8e503f */
[----:B------:R-:W-:Y:S02]  /*1930*/  CS2R R94, SRZ ;  /* 0x00000000005e7805 */ /* 0x000fe4000001ff00 */
[----:B------:R-:W-:Y:S02]  /*1940*/  CS2R R92, SRZ ;  /* 0x00000000005c7805 */ /* 0x000fe4000001ff00 */
[----:B------:R-:W-:-:S02]  /*1950*/  CS2R R96, SRZ ;  /* 0x0000000000607805 */ /* 0x000fc4000001ff00 */
[----:B------:R-:W-:Y:S01]  /*1960*/  CS2R R98, SRZ ;  /* 0x0000000000627805 */ /* 0x000fe2000001ff00 */
[----:B------:R-:W-:Y:S01]  /*1970*/  UMOV UR12, UR6 ;  /* 0x00000006000c7c82 */ /* 0x000fe20008000000 */
[----:B------:R-:W-:Y:S01]  /*1980*/  CS2R R100, SRZ ;  /* 0x0000000000647805 */ /* 0x000fe2000001ff00 */
[----:B------:R-:W-:Y:S01]  /*1990*/  UMOV UR14, UR7 ;  /* 0x00000007000e7c82 */ /* 0x000fe20008000000 */
[----:B------:R-:W-:Y:S01]  /*19a0*/  CS2R R102, SRZ ;  /* 0x0000000000667805 */ /* 0x000fe2000001ff00 */
[----:B------:R-:W-:Y:S01]  /*19b0*/  QGMMA.64x128x32.F32.E4M3.E4M3 R24, gdesc[UR12], RZ, !UPT ;  /* 0x01e000000c1879f3 */ /* 0x000fe2000c7008ff */
[----:B------:R-:W-:Y:S01]  /*19c0*/  UIADD3 UR12, UR6, 0x2, URZ ;  /* 0x00000002060c7890 */ /* 0x000fe2000fffe03f */
[----:B------:R-:W-:Y:S01]  /*19d0*/  CS2R R104, SRZ ;  /* 0x0000000000687805 */ /* 0x000fe2000001ff00 */
[----:B------:R-:W-:Y:S01]  /*19e0*/  UIADD3 UR14, UR7, 0x2, URZ ;  /* 0x00000002070e7890 */ /* 0x000fe2000fffe03f */
[----:B------:R-:W-:Y:S01]  /*19f0*/  CS2R R106, SRZ ;  /* 0x00000000006a7805 */ /* 0x000fe2000001ff00 */
[----:B------:R-:W-:Y:S01]  /*1a00*/  UMOV UR13, 0x40000040 ;  /* 0x40000040000d7882 */ /* 0x000fe20000000000 */
[----:B------:R-:W-:Y:S01]  /*1a10*/  UMOV UR15, 0x40000040 ;  /* 0x40000040000f7882 */ /* 0x000fe20000000000 */
        /* <DEDUP_REMOVED lines=16> */
[----:B------:R-:W-:Y:S02]  /*1b20*/  IMAD.MOV.U32 R141, RZ, RZ, RZ ;  /* 0x000000ffff8d7224 */ /* 0x000fe400078e00ff */
[----:B------:R-:W-:Y:S01]  /*1b30*/  IMAD.MOV.U32 R143, RZ, RZ, RZ ;  /* 0x000000ffff8f7224 */ /* 0x000fe200078e00ff */
[----:B------:R-:W-:Y:S01]  /*1b40*/  QGMMA.64x128x32.F32.E4M3.E4M3 R24, gdesc[UR12], R24 ;  /* 0x01e000000c1879f3 */ /* 0x000fe20008700818 */
[----:B------:R-:W-:Y:S02]  /*1b50*/  UIADD3 UR12, UR6, 0x4, URZ ;  /* 0x00000004060c7890 */ /* 0x000fe4000fffe03f */
[----:B------:R-:W-:Y:S01]  /*1b60*/  UIADD3 UR14, UR7, 0x4, URZ ;  /* 0x00000004070e7890 */ /* 0x000fe2000fffe03f */
[----:B------:R-:W-:Y:S01]  /*1b70*/  UMOV UR13, 0x40000040 ;  /* 0x40000040000d7882 */ /* 0x000fe20000000000 */
[----:B------:R-:W-:-:S07]  /*1b80*/  UMOV UR15, 0x40000040 ;  /* 0x40000040000f7882 */ /* 0x000fce0000000000 */
[----:B------:R-:W-:Y:S01]  /*1b90*/  QGMMA.64x128x32.F32.E4M3.E4M3 R24, gdesc[UR12], R24 ;  /* 0x01e000000c1879f3 */ /* 0x000fe20008700818 */
[----:B------:R-:W-:Y:S02]  /*1ba0*/  UIADD3 UR14, UR7, 0x6, URZ ;  /* 0x00000006070e7890 */ /* 0x000fe4000fffe03f */
[----:B------:R-:W-:Y:S01]  /*1bb0*/  UIADD3 UR12, UR6, 0x6, URZ ;  /* 0x00000006060c7890 */ /* 0x000fe2000fffe03f */
[----:B------:R-:W-:Y:S01]  /*1bc0*/  ULDC UR7, c[0x0][0x50c] ;  /* 0x0001430000077ab9 */ /* 0x000fe20000000800 */
[----:B------:R-:W-:Y:S01]  /*1bd0*/  UMOV UR13, 0x40000040 ;  /* 0x40000040000d7882 */ /* 0x000fe20000000000 */
[----:B------:R-:W-:Y:S01]  /*1be0*/  UISETP.NE.AND UP0, UPT, UR7, 0x4, UPT ;  /* 0x000000040700788c */ /* 0x000fe2000bf05270 */
[----:B------:R-:W-:Y:S01]  /*1bf0*/  UMOV UR15, 0x40000040 ;  /* 0x40000040000f7882 */ /* 0x000fe20000000000 */
[----:B------:R-:W-:Y:S02]  /*1c00*/  UMOV UR6, 0x4 ;  /* 0x0000000400067882 */ /* 0x000fe40000000000 */
[----:B------:R-:W-:-:S06]  /*1c10*/  USEL UR7, URZ, 0x1, UP0 ;  /* 0x000000013f077887 */ /* 0x000fcc0008000000 */
[----:B------:R-:W-:Y:S01]  /*1c20*/  ISETP.NE.AND P0, PT, RZ, UR7, PT ;  /* 0x00000007ff007c0c */ /* 0x000fe2000bf05270 */
[----:B------:R-:W-:-:S12]  /*1c30*/  QGMMA.64x128x32.F32.E4M3.E4M3 R24, gdesc[UR12], R24, gsb0 ;  /* 0x01e000000c1879f3 */ /* 0x000fd80008000818 */
[----:B------:R-:W-:Y:S05]  /*1c40*/  @!P0 BRA `(.L_x_22) ;  /* 0x0000000400088947 */ /* 0x000fea0003800000 */
[----:B------:R-:W-:Y:S02]  /*1c50*/  WARPGROUP.DEPBAR.LE gsb0, 0x0 ;  /* 0x00008000000079c5 */ /* 0x000fe40000010000 */
[----:B------:R-:W-:-:S01]  /*1c60*/  FADD R143, RZ, R24 ;  /* 0x00000018ff8f7221 */ /* 0x000fc20000000000 */
[----:B------:R-:W-:Y:S01]  /*1c70*/  FADD R138, RZ, R25 ;  /* 0x00000019ff8a7221 */ /* 0x000fe20000000000 */
        /* <DEDUP_REMOVED lines=62> */
[----:B------:R-:W-:-:S06]  /*2060*/  UMOV UR6, URZ ;  /* 0x0000003f00067c82 */ /* 0x000fcc0008000000 */
.L_x_22:
[----:B------:R-:W-:-:S04]  /*2070*/  UIADD3 UR18, UR5, 0x1, URZ ;  /* 0x0000000105127890 */ /* 0x000fc8000fffe03f */
[----:B------:R-:W-:-:S04]  /*2080*/  UISETP.NE.AND UP0, UPT, UR18, 0x5, UPT ;  /* 0x000000051200788c */ /* 0x000fc8000bf05270 */
[----:B------:R-:W-:Y:S02]  /*2090*/  USEL UR8, URZ, 0x1, UP0 ;  /* 0x000000013f087887 */ /* 0x000fe40008000000 */
[----:B------:R-:W-:Y:S02]  /*20a0*/  USEL UR18, UR18, URZ, UP0 ;  /* 0x0000003f12127287 */ /* 0x000fe40008000000 */
[----:B------:R-:W-:-:S06]  /*20b0*/  ULOP3.LUT UR8, UR4, UR8, URZ, 0x3c, !UPT ;  /* 0x0000000804087292 */ /* 0x000fcc000f8e3c3f */
[----:B------:R-:W-:Y:S01]  /*20c0*/  IMAD.U32 R144, RZ, RZ, UR8 ;  /* 0x00000008ff907e24 */ /* 0x000fe2000f8e00ff */
[----:B------:R-:W-:-:S06]  /*20d0*/  UMOV UR8, 0x1 ;  /* 0x0000000100087882 */ /* 0x000fcc0000000000 */
.L_x_17:
[----:B------:R-:W-:-:S04]  /*20e0*/  UISETP.LT.AND UP0, UPT, UR9, 0x1, UPT ;  /* 0x000000010900788c */ /* 0x000fc8000bf01270 */
[----:B------:R-:W-:-:S04]  /*20f0*/  USEL UR12, UR9, 0x1, UP0 ;  /* 0x00000001090c7887 */ /* 0x000fc80008000000 */
[----:B------:R-:W-:-:S04]  /*2100*/  UIADD3 UR12, UR9, -UR12, URZ ;  /* 0x8000000c090c7290 */ /* 0x000fc8000fffe03f */
[----:B------:R-:W-:-:S06]  /*2110*/  UISETP.GE.AND UP0, UPT, UR12, 0x1, UPT ;  /* 0x000000010c00788c */ /* 0x000fcc000bf06270 */
[----:B------:R-:W-:-:S13]  /*2120*/  PLOP3.LUT P0, PT, PT, PT, UP0, 0x80, 0x0 ;  /* 0x000000000000781c */ /* 0x000fda0003f0f008 */
[----:B------:R-:W-:Y:S05]  /*2130*/  @!P0 BRA `(.L_x_23) ;  /* 0x0000000800388947 */ /* 0x000fea0003800000 */
[----:B01----:R-:W-:Y:S01]  /*2140*/  IMAD.U32 R12, RZ, RZ, UR12 ;  /* 0x0000000cff0c7e24 */ /* 0x003fe2000f8e00ff */
[----:B------:R-:W-:Y:S01]  /*2150*/  ULDC UR19, c[0x0][0x50c] ;  /* 0x0001430000137ab9 */ /* 0x000fe20000000800 */
[----:B------:R-:W-:-:S07]  /*2160*/  IMAD.U32 R13, RZ, RZ, UR5 ;  /* 0x00000005ff0d7e24 */ /* 0x000fce000f8e00ff */
.L_x_31:
[----:B------:R-:W-:-:S13]  /*2170*/  ISETP.NE.AND P1, PT, R142, 0x3, PT ;  /* 0x000000038e00780c */ /* 0x000fda0003f25270 */
[----:B------:R-:W-:Y:S05]  /*2180*/  @!P1 BRA `(.L_x_24) ;  /* 0x0000000000049947 */ /* 0x000fea0003800000 */
[----:B------:R-:W-:Y:S01]  /*2190*/  BPT.TRAP 0x1 ;  /* 0x000000040000795c */ /* 0x000fe20000300000 */
.L_x_24:
[----:B------:R-:W0:Y:S01]  /*21a0*/  S2UR UR12, SR_CgaCtaId ;  /* 0x00000000000c79c3 */ /* 0x000e220000008800 */
[----:B------:R-:W-:Y:S01]  /*21b0*/  UMOV UR10, 0x400 ;  /* 0x00000400000a7882 */ /* 0x000fe20000000000 */
[----:B------:R-:W-:Y:S01]  /*21c0*/  SHF.L.U32 R140, R144, 0x1f, RZ ;  /* 0x0000001f908c7819 */ /* 0x000fe200000006ff */
[----:B0-----:R-:W-:-:S04]  /*21d0*/  ULEA UR10, UR12, UR10, 0x18 ;  /* 0x0000000a0c0a7291 */ /* 0x001fc8000f8ec03f */
[----:B------:R-:W-:-:S09]  /*21e0*/  ULEA UR12, UR18, UR10, 0x3 ;  /* 0x0000000a120c7291 */ /* 0x000fd2000f8e183f */
[----:B------:R0:W1:Y:S01]  /*21f0*/  SYNCS.PHASECHK.TRANS64.TRYWAIT P0, [UR12], R140 ;  /* 0x0000008cff0075a7 */ /* 0x000062000800014c */
[----:B------:R-:W-:Y:S05]  /*2200*/  @!P1 BRA `(.L_x_25) ;  /* 0x0000000000049947 */ /* 0x000fea0003800000 */
[----:B------:R-:W-:Y:S01]  /*2210*/  BPT.TRAP 0x1 ;  /* 0x000000040000795c */ /* 0x000fe20000300000 */
.L_x_25:
[----:B-1----:R-:W-:Y:S05]  /*2220*/  @P0 BRA `(.L_x_26) ;  /* 0x0000000000080947 */ /* 0x002fea0003800000 */
[----:B------:R-:W1:Y:S02]  /*2230*/  SYNCS.PHASECHK.TRANS64.TRYWAIT P0, [UR12], R140 ;  /* 0x0000008cff0075a7 */ /* 0x000e64000800014c */
[----:B-1----:R-:W-:Y:S05]  /*2240*/  @!P0 BRA `(.L_x_27) ;  /* 0x0000007000f88947 */ /* 0x002fea0003800000 */
.L_x_26:
[----:B------:R-:W-:Y:S01]  /*2250*/  UIADD3 UR12, UR10, 0x14100, URZ ;  /* 0x000141000a0c7890 */ /* 0x000fe2000fffe03f */
[----:B------:R-:W-:Y:S01]  /*2260*/  WARPGROUP.ARRIVE ;  /* 0x00000000000079c5 */ /* 0x000fe20000000000 */
[----:B------:R-:W-:Y:S02]  /*2270*/  UISETP.NE.AND UP0, UPT, UR7, URZ, UPT ;  /* 0x0000003f0700728c */ /* 0x000fe4000bf05270 */
[----:B------:R-:W-:Y:S02]  /*2280*/  USHF.R.U32.HI UR12, URZ, 0x4, UR12 ;  /* 0x000000043f0c7899 */ /* 0x000fe4000801160c */
[----:B------:R-:W-:Y:S02]  /*2290*/  USEL UR8, UR8, URZ, !UP0 ;  /* 0x0000003f08087287 */ /* 0x000fe4000c000000 */
[----:B------:R-:W-:Y:S02]  /*22a0*/  ULOP3.LUT UR12, UR12, 0x3fff, URZ, 0xc0, !UPT ;  /* 0x00003fff0c0c7892 */ /* 0x000fe4000f8ec03f */
[----:B------:R-:W-:-:S02]  /*22b0*/  UISETP.NE.U32.AND UP0, UPT, UR8, URZ, UPT ;  /* 0x0000003f0800728c */ /* 0x000fc4000bf05070 */
[----:B------:R-:W-:Y:S02]  /*22c0*/  ULOP3.LUT UR7, UR11, 0x10000, URZ, 0xfc, !UPT ;  /* 0x000100000b077892 */ /* 0x000fe4000f8efc3f */
[----:B------:R-:W-:Y:S02]  /*22d0*/  ULOP3.LUT UR8, UR12, 0x10000, URZ, 0xfc, !UPT ;  /* 0x000100000c087892 */ /* 0x000fe4000f8efc3f */
[----:B------:R-:W-:Y:S02]  /*22e0*/  ULEA UR7, UR18, UR7, 0xa ;  /* 0x0000000712077291 */ /* 0x000fe4000f8e503f */
[----:B------:R-:W-:Y:S01]  /*22f0*/  ULEA UR8, UR18, UR8, 0xa ;  /* 0x0000000812087291 */ /* 0x000fe2000f8e503f */
[----:B------:R-:W-:Y:S01]  /*2300*/  UMOV UR13, 0x40000040 ;  /* 0x40000040000d7882 */ /* 0x000fe20000000000 */
[----:B------:R-:W-:Y:S01]  /*2310*/  UMOV UR15, 0x40000040 ;  /* 0x40000040000f7882 */ /* 0x000fe20000000000 */
[----:B------:R-:W-:Y:S02]  /*2320*/  UIADD3 UR6, UR6, 0x4, URZ ;  /* 0x0000000406067890 */ /* 0x000fe4000fffe03f */
[----:B------:R-:W-:-:S02]  /*2330*/  UMOV UR12, UR7 ;  /* 0x00000007000c7c82 */ /* 0x000fc40008000000 */
[----:B------:R-:W-:Y:S02]  /*2340*/  UMOV UR14, UR8 ;  /* 0x00000008000e7c82 */ /* 0x000fe40008000000 */
[----:B------:R-:W-:Y:S01]  /*2350*/  QGMMA.64x128x32.F32.E4M3.E4M3 R24, gdesc[UR12], R24, UP0 ;  /* 0x01e000000c1879f3 */ /* 0x000fe2000bf00818 */
[----:B------:R-:W-:Y:S02]  /*2360*/  UIADD3 UR12, UR7, 0x2, URZ ;  /* 0x00000002070c7890 */ /* 0x000fe4000fffe03f */
[----:B------:R-:W-:Y:S01]  /*2370*/  UIADD3 UR14, UR8, 0x2, URZ ;  /* 0x00000002080e7890 */ /* 0x000fe2000fffe03f */
[----:B------:R-:W-:Y:S01]  /*2380*/  UMOV UR13, 0x40000040 ;  /* 0x40000040000d7882 */ /* 0x000fe20000000000 */
[----:B------:R-:W-:Y:S01]  /*2390*/  UMOV UR15, 0x40000040 ;  /* 0x40000040000f7882 */ /* 0x000fe20000000000 */
[----:B------:R-:W-:-:S06]  /*23a0*/  UISETP.NE.AND UP0, UPT, UR6, UR19, UPT ;  /* 0x000000130600728c */ /* 0x000fcc000bf05270 */
        /* <DEDUP_REMOVED lines=8> */
[----:B------:R-:W-:Y:S01]  /*2430*/  UMOV UR13, 0x40000040 ;  /* 0x40000040000d7882 */ /* 0x000fe20000000000 */
[----:B------:R-:W-:Y:S01]  /*2440*/  UMOV UR15, 0x40000040 ;  /* 0x40000040000f7882 */ /* 0x000fe20000000000 */
[----:B------:R-:W-:-:S06]  /*2450*/  USEL UR7, URZ, 0x1, UP0 ;  /* 0x000000013f077887 */ /* 0x000fcc0008000000 */
[----:B------:R-:W-:Y:S01]  /*2460*/  ISETP.NE.AND P0, PT, RZ, UR7, PT ;  /* 0x00000007ff007c0c */ /* 0x000fe2000bf05270 */
[----:B------:R-:W-:Y:S03]  /*2470*/  QGMMA.64x128x32.F32.E4M3.E4M3 R24, gdesc[UR12], R24, gsb0 ;  /* 0x01e000000c1879f3 */ /* 0x000fe60008000818 */
[----:B------:R-:W-:-:S09]  /*2480*/  WARPGROUP.DEPBAR.LE gsb0, 0x1 ;  /* 0x00008000000079c5 */ /* 0x000fd20000010100 */
[----:B------:R-:W-:Y:S05]  /*2490*/  @!P0 BRA `(.L_x_28) ;  /* 0x0000000400088947 */ /* 0x000fea0003800000 */
[----:B------:R-:W-:Y:S02]  /*24a0*/  WARPGROUP.DEPBAR.LE gsb0, 0x0 ;  /* 0x00008000000079c5 */ /* 0x000fe40000010000 */
[----:B------:R-:W-:-:S01]  /*24b0*/  FADD R143, R24, R143 ;  /* 0x0000008f188f7221 */ /* 0x000fc20000000000 */
[----:B------:R-:W-:Y:S01]  /*24c0*/  FADD R138, R25, R138 ;  /* 0x0000008a198a7221 */ /* 0x000fe20000000000 */
        /* <DEDUP_REMOVED lines=62> */
[----:B------:R-:W-:-:S06]  /*28b0*/  UMOV UR6, URZ ;  /* 0x0000003f00067c82 */ /* 0x000fcc0008000000 */
.L_x_28:
[----:B------:R-:W-:Y:S05]  /*28c0*/  @!P1 BRA `(.L_x_29) ;  /* 0x0000000000049947 */ /* 0x000fea0003800000 */
[----:B------:R-:W-:Y:S01]  /*28d0*/  BPT.TRAP 0x1 ;  /* 0x000000040000795c */ /* 0x000fe20000300000 */
.L_x_29:
[----:B------:R-:W-:-:S13]  /*28e0*/  ISETP.NE.AND P0, PT, R6, RZ, PT ;  /* 0x000000ff0600720c */ /* 0x000fda0003f05270 */
[----:B01----:R-:W-:-:S05]  /*28f0*/  @P0 LEA R140, R13, UR10, 0x3 ;  /* 0x0000000a0d8c0c11 */ /* 0x003fca000f8e18ff */
[----:B------:R-:W-:-:S05]  /*2900*/  @P0 VIADD R140, R140, 0x28 ;  /* 0x000000288c8c0836 */ /* 0x000fca0000000000 */
[----:B------:R-:W-:-:S04]  /*2910*/  @P0 PRMT R140, R5, 0x654, R140 ;  /* 0x00000654058c0816 */ /* 0x000fc8000000008c */
[----:B------:R0:W-:Y:S01]  /*2920*/  @P0 SYNCS.ARRIVE.TRANS64.RED.A1T0 RZ, [R140+URZ], RZ ;  /* 0x000000ff8cff09a7 */ /* 0x0001e2000810043f */
[----:B------:R-:W-:-:S13]  /*2930*/  ISETP.GT.U32.AND P0, PT, R4, 0x1, PT ;  /* 0x000000010400780c */ /* 0x000fda0003f04070 */
[----:B0-----:R-:W-:Y:S05]  /*2940*/  @P0 BRA `(.L_x_30) ;  /* 0x0000000000040947 */ /* 0x001fea0003800000 */
[----:B------:R-:W-:Y:S01]  /*2950*/  BPT.TRAP 0x1 ;  /* 0x000000040000795c */ /* 0x000fe20000300000 */
.L_x_30:
[----:B------:R-:W-:Y:S01]  /*2960*/  UIADD3 UR18, UR18, 0x1, URZ ;  /* 0x0000000112127890 */ /* 0x000fe2000fffe03f */
[C---:B------:R-:W-:Y:S01]  /*2970*/  ISETP.GT.AND P1, PT, R12.reuse, 0x1, PT ;  /* 0x000000010c00780c */ /* 0x040fe20003f24270 */
[----:B------:R-:W-:Y:S02]  /*2980*/  VIADD R13, R13, 0x1 ;  /* 0x000000010d0d7836 */ /* 0x000fe40000000000 */
[----:B------:R-:W-:Y:S01]  /*2990*/  UISETP.NE.AND UP0, UPT, UR18, 0x5, UPT ;  /* 0x000000051200788c */ /* 0x000fe2000bf05270 */
[----:B------:R-:W-:Y:S02]  /*29a0*/  VIADD R12, R12, 0xffffffff ;  /* 0xffffffff0c0c7836 */ /* 0x000fe40000000000 */
[C---:B------:R-:W-:Y:S01]  /*29b0*/  ISETP.NE.AND P0, PT, R13.reuse, 0x5, PT ;  /* 0x000000050d00780c */ /* 0x040fe20003f05270 */
[----:B------:R-:W-:Y:S02]  /*29c0*/  USEL UR8, URZ, 0x1, UP0 ;  /* 0x000000013f087887 */ /* 0x000fe40008000000 */
[----:B------:R-:W-:Y:S01]  /*29d0*/  USEL UR18, UR18, URZ, UP0 ;  /* 0x0000003f12127287 */ /* 0x000fe20008000000 */
[----:B------:R-:W-:-:S03]  /*29e0*/  SEL R13, R13, RZ, P0 ;  /* 0x000000ff0d0d7207 */ /* 0x000fc60000000000 */
[----:B------:R-:W-:Y:S01]  /*29f0*/  LOP3.LUT R144, R144, UR8, RZ, 0x3c, !PT ;  /* 0x0000000890907c12 */ /* 0x000fe2000f8e3cff */
[----:B------:R-:W-:Y:S01]  /*2a00*/  UMOV UR8, 0x1 ;  /* 0x0000000100087882 */ /* 0x000fe20000000000 */
[----:B------:R-:W-:Y:S06]  /*2a10*/  @P1 BRA `(.L_x_31) ;  /* 0xfffffff400d41947 */ /* 0x000fec000383ffff */
.L_x_23:
[----:B------:R-:W-:Y:S01]  /*2a20*/  UISETP.NE.AND UP0, UPT, UR6, URZ, UPT ;  /* 0x0000003f0600728c */ /* 0x000fe2000bf05270 */
[----:B01----:R-:W0:Y:S03]  /*2a30*/  LDC R12, c[0x0][0x28c] ;  /* 0x0000a300ff0c7b82 */ /* 0x003e260000000800 */
[----:B------:R-:W-:-:S06]  /*2a40*/  USEL UR6, URZ, 0x1, !UP0 ;  /* 0x000000013f067887 */ /* 0x000fcc000c000000 */
[----:B------:R-:W-:Y:S02]  /*2a50*/  ISETP.NE.AND P0, PT, RZ, UR6, PT ;  /* 0x00000006ff007c0c */ /* 0x000fe4000bf05270 */
[----:B0-----:R-:W-:-:S11]  /*2a60*/  ISETP.GE.AND P1, PT, R12, 0x1, PT ;  /* 0x000000010c00780c */ /* 0x001fd60003f26270 */
[----:B------:R-:W-:Y:S05]  /*2a70*/  @!P0 BRA `(.L_x_32) ;  /* 0x0000000400048947 */ /* 0x000fea0003800000 */
[----:B------:R-:W-:Y:S02]  /*2a80*/  WARPGROUP.DEPBAR.LE gsb0, 0x0 ;  /* 0x00008000000079c5 */ /* 0x000fe40000010000 */
[----:B------:R-:W-:Y:S01]  /*2a90*/  FADD R143, R24, R143 ;  /* 0x0000008f188f7221 */ /* 0x000fe20000000000 */
        /* <DEDUP_REMOVED lines=62> */
[----:B------:R-:W-:-:S07]  /*2e80*/  FADD R16, R16, R87 ;  /* 0x0000005710107221 */ /* 0x000fce0000000000 */
.L_x_32:
[----:B------:R-:W-:Y:S02]  /*2e90*/  WARPGROUP.DEPBAR.LE gsb0, 0x0 ;  /* 0x00008000000079c5 */ /* 0x000fe40000010000 */
[----:B------:R-:W-:Y:S05]  /*2ea0*/  @!P1 BRA `(.L_x_33) ;  /* 0x0000000000549947 */ /* 0x000fea0003800000 */
[----:B------:R-:W-:-:S13]  /*2eb0*/  ISETP.NE.AND P0, PT, R142, 0x3, PT ;  /* 0x000000038e00780c */ /* 0x000fda0003f05270 */
[----:B------:R-:W-:Y:S05]  /*2ec0*/  @!P0 BRA `(.L_x_34) ;  /* 0x0000000000048947 */ /* 0x000fea0003800000 */
[----:B------:R-:W-:Y:S01]  /*2ed0*/  BPT.TRAP 0x1 ;  /* 0x000000040000795c */ /* 0x000fe20000300000 */
.L_x_34:
[----:B------:R-:W-:Y:S01]  /*2ee0*/  ISETP.NE.AND P0, PT, R6, RZ, PT ;  /* 0x000000ff0600720c */ /* 0x000fe20003f05270 */
[----:B------:R-:W-:Y:S01]  /*2ef0*/  BSSY B0, `(.L_x_35) ;  /* 0x000000e000007945 */ /* 0x000fe20003800000 */
[----:B------:R-:W-:-:S11]  /*2f00*/  ISETP.GT.U32.AND P1, PT, R4, 0x1, PT ;  /* 0x000000010400780c */ /* 0x000fd60003f24070 */
[----:B------:R-:W-:Y:S05]  /*2f10*/  @!P0 BRA `(.L_x_36) ;  /* 0x00000000002c8947 */ /* 0x000fea0003800000 */
[----:B------:R-:W-:-:S04]  /*2f20*/  UISETP.LT.AND UP0, UPT, UR9, 0x1, UPT ;  /* 0x000000010900788c */ /* 0x000fc8000bf01270 */
[----:B------:R-:W-:-:S04]  /*2f30*/  USEL UR8, UR9, 0x1, UP0 ;  /* 0x0000000109087887 */ /* 0x000fc80008000000 */
[----:B------:R-:W-:-:S04]  /*2f40*/  UIADD3 UR8, UR5, UR9, -UR8 ;  /* 0x0000000905087290 */ /* 0x000fc8000fffe808 */
[----:B------:R-:W-:-:S04]  /*2f50*/  UIMAD.WIDE.U32 UR6, UR8, -0x33333333, URZ ;  /* 0xcccccccd080678a5 */ /* 0x000fc8000f8e003f */
[----:B------:R-:W-:-:S04]  /*2f60*/  USHF.R.U32.HI UR6, URZ, 0x2, UR7 ;  /* 0x000000023f067899 */ /* 0x000fc80008011607 */
[----:B------:R-:W-:-:S04]  /*2f70*/  UIMAD UR8, UR6, -0x5, UR8 ;  /* 0xfffffffb060878a4 */ /* 0x000fc8000f8e0208 */
[----:B------:R-:W-:-:S04]  /*2f80*/  ULEA UR8, UR8, UR10, 0x3 ;  /* 0x0000000a08087291 */ /* 0x000fc8000f8e183f */
[----:B------:R-:W-:-:S06]  /*2f90*/  UIADD3 UR8, UR8, 0x28, URZ ;  /* 0x0000002808087890 */ /* 0x000fcc000fffe03f */
[----:B------:R-:W-:-:S05]  /*2fa0*/  IMAD.U32 R12, RZ, RZ, UR8 ;  /* 0x00000008ff0c7e24 */ /* 0x000fca000f8e00ff */
[----:B------:R-:W-:-:S04]  /*2fb0*/  PRMT R12, R5, 0x654, R12 ;  /* 0x00000654050c7816 */ /* 0x000fc8000000000c */
[----:B------:R0:W-:Y:S03]  /*2fc0*/  SYNCS.ARRIVE.TRANS64.RED.A1T0 RZ, [R12+URZ], RZ ;  /* 0x000000ff0cff79a7 */ /* 0x0001e6000810043f */
.L_x_36:
[----:B------:R-:W-:Y:S05]  /*2fd0*/  BSYNC B0 ;  /* 0x0000000000007941 */ /* 0x000fea0003800000 */
.L_x_35:
[----:B------:R-:W-:Y:S05]  /*2fe0*/  @P1 BRA `(.L_x_33) ;  /* 0x0000000000041947 */ /* 0x000fea0003800000 */
[----:B------:R-:W-:Y:S01]  /*2ff0*/  BPT.TRAP 0x1 ;  /* 0x000000040000795c */ /* 0x000fe20000300000 */
.L_x_33:
[----:B------:R-:W1:Y:S01]  /*3000*/  LDC R26, c[0x0][0x288] ;  /* 0x0000a200ff1a7b82 */ /* 0x000e620000000800 */
[--C-:B0-----:R-:W-:Y:S01]  /*3010*/  SHF.R.U32.HI R12, RZ, 0x2, R0.reuse ;  /* 0x00000002ff0c7819 */ /* 0x101fe20000011600 */
[----:B------:R-:W-:Y:S01]  /*3020*/  IMAD.SHL.U32 R29, R11, 0x80, RZ ;  /* 0x000000800b1d7824 */ /* 0x000fe200078e00ff */
[----:B------:R-:W-:Y:S01]  /*3030*/  SHF.R.U32.HI R25, RZ, 0x7, R0 ;  /* 0x00000007ff197819 */ /* 0x000fe20000011600 */
[----:B------:R-:W-:Y:S01]  /*3040*/  UIADD3 UR5, UR9, UR5, URZ ;  /* 0x0000000509057290 */ /* 0x000fe2000fffe03f */
[----:B------:R-:W-:Y:S01]  /*3050*/  LOP3.LUT R13, R12, 0x7, RZ, 0xc0, !PT ;  /* 0x000000070c0d7812 */ /* 0x000fe200078ec0ff */
[----:B------:R-:W-:Y:S01]  /*3060*/  IMAD.SHL.U32 R31, R10, 0x80, RZ ;  /* 0x000000800a1f7824 */ /* 0x000fe200078e00ff */
[----:B------:R-:W-:Y:S01]  /*3070*/  LOP3.LUT R12, R25, 0x1, RZ, 0xc0, !PT ;  /* 0x00000001190c7812 */ /* 0x000fe200078ec0ff */
[----:B------:R-:W-:Y:S01]  /*3080*/  UISETP.GT.U32.AND UP0, UPT, UR5, 0x4, UPT ;  /* 0x000000040500788c */ /* 0x000fe2000bf04070 */
[----:B------:R-:W-:Y:S01]  /*3090*/  LOP3.LUT R24, R0, 0x60, RZ, 0xc0, !PT ;  /* 0x0000006000187812 */ /* 0x000fe200078ec0ff */
[----:B------:R-:W-:Y:S01]  /*30a0*/  ULDC UR12, c[0x0][0x284] ;  /* 0x0000a100000c7ab9 */ /* 0x000fe20000000800 */
[----:B------:R-:W-:Y:S01]  /*30b0*/  UISETP.GE.U32.AND UP1, UPT, UR9, 0x5, UPT ;  /* 0x000000050900788c */ /* 0x000fe2000bf26070 */
[----:B------:R-:W-:Y:S01]  /*30c0*/  IMAD.SHL.U32 R30, R12, 0x40, RZ ;  /* 0x000000400c1e7824 */ /* 0x000fe200078e00ff */
[----:B------:R-:W-:Y:S01]  /*30d0*/  SHF.R.U32.HI R28, RZ, 0x1, R24 ;  /* 0x00000001ff1c7819 */ /* 0x000fe20000011618 */
[----:B------:R-:W-:Y:S01]  /*30e0*/  UISETP.LT.U32.AND UP0, UPT, UR9, 0x5, UP0 ;  /* 0x000000050900788c */ /* 0x000fe20008701070 */
[----:B------:R-:W-:Y:S01]  /*30f0*/  LOP3.LUT R24, R0, 0x3, RZ, 0xc0, !PT ;  /* 0x0000000300187812 */ /* 0x000fe200078ec0ff */
[----:B------:R-:W-:Y:S01]  /*3100*/  UIMAD.WIDE.U32 UR6, UR5, -0x33333333, URZ ;  /* 0xcccccccd050678a5 */ /* 0x000fe2000f8e003f */
[--C-:B------:R-:W-:Y:S01]  /*3110*/  IADD3 R25, RZ, -R28, -R13.reuse ;  /* 0x8000001cff197210 */ /* 0x100fe20007ffe80d */
[----:B------:R-:W-:Y:S01]  /*3120*/  USEL UR8, URZ, 0x1, !UP0 ;  /* 0x000000013f087887 */ /* 0x000fe2000c000000 */
[----:B------:R-:W-:Y:S01]  /*3130*/  LOP3.LUT R13, R30, 0x40, R13, 0xe2, !PT ;  /* 0x000000401e0d7812 */ /* 0x000fe200078ee20d */
[----:B------:R-:W-:Y:S01]  /*3140*/  ULDC.64 UR10, c[0x0][0x5d0] ;  /* 0x00017400000a7ab9 */ /* 0x000fe20000000a00 */
[----:B------:R-:W-:Y:S01]  /*3150*/  SHF.R.S32.HI R34, RZ, 0x1f, R7 ;  /* 0x0000001fff227819 */ /* 0x000fe20000011407 */
[----:B------:R-:W-:Y:S01]  /*3160*/  IMAD R12, R12, -0x40, R25 ;  /* 0xffffffc00c0c7824 */ /* 0x000fe200078e0219 */
[----:B------:R-:W-:Y:S01]  /*3170*/  USHF.R.U32.HI UR6, URZ, 0x2, UR7 ;  /* 0x000000023f067899 */ /* 0x000fe20008011607 */
[----:B-1----:R-:W-:Y:S01]  /*3180*/  IMAD R30, R24, -0x2, R26 ;  /* 0xfffffffe181e7824 */ /* 0x002fe200078e021a */
[----:B------:R-:W-:Y:S01]  /*3190*/  ISETP.GE.AND P0, PT, R29, R26, PT ;  /* 0x0000001a1d00720c */ /* 0x000fe20003f06270 */
[----:B------:R-:W-:Y:S01]  /*31a0*/  IMAD.SHL.U32 R24, R0, 0x2, RZ ;  /* 0x0000000200187824 */ /* 0x000fe200078e00ff */
[----:B------:R-:W-:Y:S01]  /*31b0*/  ULOP3.LUT UR4, UR4, UR8, URZ, 0x3c, !UPT ;  /* 0x0000000804047292 */ /* 0x000fe2000f8e3c3f */
[----:B------:R-:W-:Y:S01]  /*31c0*/  IMAD R32, R34, UR10, RZ ;  /* 0x0000000a22207c24 */ /* 0x000fe2000f8e02ff */
[----:B------:R-:W-:Y:S01]  /*31d0*/  ISETP.GE.OR P0, PT, R31, UR12, P0 ;  /* 0x0000000c1f007c0c */ /* 0x000fe20008706670 */
[----:B------:R-:W-:Y:S01]  /*31e0*/  IMAD.WIDE R26, R10, 0x80, RZ ;  /* 0x000000800a1a7825 */ /* 0x000fe200078e02ff */
[----:B------:R-:W-:Y:S01]  /*31f0*/  LOP3.LUT R24, R29, 0x6, R24, 0xf8, !PT ;  /* 0x000000061d187812 */ /* 0x000fe200078ef818 */
[----:B------:R-:W-:Y:S01]  /*3200*/  UIMAD UR5, UR6, -0x5, UR5 ;  /* 0xfffffffb060578a4 */ /* 0x000fe2000f8e0205 */
[----:B------:R-:W-:Y:S01]  /*3210*/  IADD3 R36, -R31, UR12, R12 ;  /* 0x0000000c1f247c10 */ /* 0x000fe2000fffe10c */
[----:B------:R-:W-:Y:S01]  /*3220*/  IMAD R33, R7, UR11, R32 ;  /* 0x0000000b07217c24 */ /* 0x000fe2000f8e0220 */
[----:B------:R-:W-:Y:S01]  /*3230*/  SHF.R.S32.HI R25, RZ, 0x1f, R24 ;  /* 0x0000001fff197819 */ /* 0x000fe20000011418 */
[----:B------:R-:W-:Y:S01]  /*3240*/  @UP1 ULOP3.LUT UR4, UR4, 0x1, UR6, 0x78, !UPT ;  /* 0x0000000104041892 */ /* 0x000fe2000f8e7806 */
[----:B------:R-:W-:Y:S01]  /*3250*/  LOP3.LUT R35, R26, R13, R28, 0xfe, !PT ;  /* 0x0000000d1a237212 */ /* 0x000fe200078efe1c */
[----:B------:R-:W-:-:S02]  /*3260*/  IMAD.IADD R29, R30, 0x1, -R29 ;  /* 0x000000011e1d7824 */ /* 0x000fc400078e0a1d */
[----:B------:R-:W-:-:S04]  /*3270*/  IMAD.WIDE.U32 R10, R7, UR10, R24 ;  /* 0x0000000a070a7c25 */ /* 0x000fc8000f8e0018 */
[----:B------:R-:W-:Y:S02]  /*3280*/  IMAD.IADD R11, R11, 0x1, R33 ;  /* 0x000000010b0b7824 */ /* 0x000fe400078e0221 */
[----:B------:R-:W-:Y:S01]  /*3290*/  IMAD.MOV.U32 R28, RZ, RZ, -0x1 ;  /* 0xffffffffff1c7424 */ /* 0x000fe200078e00ff */
[----:B------:R-:W-:Y:S06]  /*32a0*/  @P0 BRA `(.L_x_37) ;  /* 0x0000004400a40947 */ /* 0x000fec0003800000 */
[----:B------:R-:W0:Y:S01]  /*32b0*/  LDC.64 R32, c[0x0][0x5c8] ;  /* 0x00017200ff207b82 */ /* 0x000e220000000a00 */
[----:B------:R-:W-:Y:S01]  /*32c0*/  ULDC.64 UR6, c[0x0][0x5c0] ;  /* 0x0001700000067ab9 */ /* 0x000fe20000000a00 */
[----:B------:R-:W-:Y:S01]  /*32d0*/  BSSY B0, `(.L_x_37) ;  /* 0x0000466000007945 */ /* 0x000fe20003800000 */
[-C--:B0-----:R-:W-:Y:S02]  /*32e0*/  IMAD R12, R27, R32.reuse, RZ ;  /* 0x000000201b0c7224 */ /* 0x081fe400078e02ff */
[----:B------:R-:W-:-:S04]  /*32f0*/  IMAD.WIDE.U32 R10, R35, R32, R10 ;  /* 0x00000020230a7225 */ /* 0x000fc800078e000a */
[----:B------:R-:W-:Y:S01]  /*3300*/  IMAD R31, R35, R33, R12 ;  /* 0x00000021231f7224 */ /* 0x000fe200078e020c */
[----:B------:R-:W-:Y:S02]  /*3310*/  LEA R13, P0, R32, R10, 0x3 ;  /* 0x0000000a200d7211 */ /* 0x000fe400078018ff */
[----:B------:R-:W-:Y:S01]  /*3320*/  IADD3 R12, P1, R10, UR6, RZ ;  /* 0x000000060a0c7c10 */ /* 0x000fe2000ff3e0ff */
[----:B------:R-:W-:Y:S01]  /*3330*/  IMAD.IADD R31, R11, 0x1, R31 ;  /* 0x000000010b1f7824 */ /* 0x000fe200078e021f */
[----:B------:R-:W-:-:S04]  /*3340*/  IADD3 R10, P3, R13, UR6, RZ ;  /* 0x000000060d0a7c10 */ /* 0x000fc8000ff7e0ff */
[----:B------:R-:W-:Y:S02]  /*3350*/  LEA.HI.X R11, R32, R31, R33, 0x3, P0 ;  /* 0x0000001f200b7211 */ /* 0x000fe400000f1c21 */
[----:B---3-5:R-:W-:Y:S02]  /*3360*/  FSETP.NEU.AND P0, PT, R9, RZ, PT ;  /* 0x000000ff0900720b */ /* 0x028fe40003f0d000 */
[----:B------:R-:W-:Y:S02]  /*3370*/  IADD3.X R13, R31, UR7, RZ, P1, !PT ;  /* 0x000000071f0d7c10 */ /* 0x000fe40008ffe4ff */
[----:B------:R-:W-:-:S09]  /*3380*/  IADD3.X R11, R11, UR7, RZ, P3, !PT ;  /* 0x000000070b0b7c10 */ /* 0x000fd20009ffe4ff */
[----:B------:R-:W-:Y:S05]  /*3390*/  @!P0 BRA `(.L_x_38) ;  /* 0x00000034005c8947 */ /* 0x000fea0003800000 */
[----:B------:R-:W-:Y:S01]  /*33a0*/  ULDC.64 UR6, c[0x0][0x5b8] ;  /* 0x00016e0000067ab9 */ /* 0x000fe20000000a00 */
[----:B------:R-:W-:Y:S01]  /*33b0*/  ISETP.GE.AND P0, PT, R36, 0x1, PT ;  /* 0x000000012400780c */ /* 0x000fe20003f06270 */
[----:B------:R-:W-:Y:S01]  /*33c0*/  IMAD R32, R34, UR6, RZ ;  /* 0x0000000622207c24 */ /* 0x000fe2000f8e02ff */
[----:B------:R-:W-:Y:S01]  /*33d0*/  ULDC.64 UR10, c[0x0][0x5a8] ;  /* 0x00016a00000a7ab9 */ /* 0x000fe20000000a00 */
[----:B------:R-:W-:Y:S01]  /*33e0*/  IMAD.WIDE.U32 R30, R7, UR6, R24 ;  /* 0x00000006071e7c25 */ /* 0x000fe2000f8e0018 */
[----:B------:R-:W-:Y:S01]  /*33f0*/  ISETP.LT.OR P4, PT, R29, 0x1, !P0 ;  /* 0x000000011d00780c */ /* 0x000fe20004781670 */
[----:B------:R-:W-:Y:S02]  /*3400*/  BSSY B1, `(.L_x_39) ;  /* 0x000000c000017945 */ /* 0x000fe40003800000 */
[----:B------:R-:W-:Y:S01]  /*3410*/  IMAD R7, R7, UR7, R32 ;  /* 0x0000000707077c24 */ /* 0x000fe2000f8e0220 */
[----:B------:R-:W-:-:S03]  /*3420*/  ULDC.64 UR6, c[0x0][0x5b0] ;  /* 0x00016c0000067ab9 */ /* 0x000fc60000000a00 */
[----:B------:R-:W-:Y:S02]  /*3430*/  IMAD.IADD R31, R31, 0x1, R7 ;  /* 0x000000011f1f7824 */ /* 0x000fe400078e0207 */
[----:B------:R-:W-:Y:S02]  /*3440*/  IMAD R7, R27, UR6, RZ ;  /* 0x000000061b077c24 */ /* 0x000fe4000f8e02ff */
[----:B------:R-:W-:-:S04]  /*3450*/  IMAD.WIDE.U32 R24, R35, UR6, R30 ;  /* 0x0000000623187c25 */ /* 0x000fc8000f8e001e */
[----:B------:R-:W-:Y:S01]  /*3460*/  IMAD R7, R35, UR7, R7 ;  /* 0x0000000723077c24 */ /* 0x000fe2000f8e0207 */
[----:B------:R-:W-:-:S04]  /*3470*/  IADD3 R24, P1, R24, UR10, RZ ;  /* 0x0000000a18187c10 */ /* 0x000fc8000ff3e0ff */
[--C-:B------:R-:W-:Y:S02]  /*3480*/  IADD3.X R25, R25, UR11, R7.reuse, P1, !PT ;  /* 0x0000000b19197c10 */ /* 0x100fe40008ffe407 */
[----:B------:R-:W-:Y:S01]  /*3490*/  PRMT R7, RZ, 0x7610, R7 ;  /* 0x00007610ff077816 */ /* 0x000fe20000000007 */
[----:B------:R-:W-:Y:S06]  /*34a0*/  @P4 BRA `(.L_x_40) ;  /* 0x0000000000044947 */ /* 0x000fec0003800000 */
[----:B------:R0:W5:Y:S02]  /*34b0*/  LDG.E.U8 R7, desc[UR16][R24.64] ;  /* 0x0000001018077981 */ /* 0x000164000c1e1100 */
.L_x_40:
[----:B------:R-:W-:Y:S05]  /*34c0*/  BSYNC B1 ;  /* 0x0000000000017941 */ /* 0x000fea0003800000 */
.L_x_39:
[----:B-----5:R-:W-:Y:S01]  /*34d0*/  LOP3.LUT R7, R7, 0xff, RZ, 0xc0, !PT ;  /* 0x000000ff07077812 */ /* 0x020fe200078ec0ff */
[----:B------:R-:W-:Y:S01]  /*34e0*/  BSSY B1, `(.L_x_41) ;  /* 0x000000b000017945 */ /* 0x000fe20003800000 */
[----:B------:R-:W-:Y:S02]  /*34f0*/  ISETP.LT.OR P3, PT, R29, 0x2, !P0 ;  /* 0x000000021d00780c */ /* 0x000fe40004761670 */
[----:B------:R-:W-:-:S05]  /*3500*/  F2FP.F16.E4M3.UNPACK_B R7, R7 ;  /* 0x00000007ff07723e */ /* 0x000fca00020006ff */
[----:B------:R-:W-:Y:S01]  /*3510*/  HADD2.F32 R32, -RZ, R7.H0_H0 ;  /* 0x20000007ff207230 */ /* 0x000fe20000004100 */
[----:B------:R-:W-:-:S04]  /*3520*/  PRMT R7, RZ, 0x7610, R7 ;  /* 0x00007610ff077816 */ /* 0x000fc80000000007 */
[----:B------:R-:W-:-:S04]  /*3530*/  FMUL R32, R32, R9 ;  /* 0x0000000920207220 */ /* 0x000fc80000400000 */
[----:B--2---:R-:W-:-:S05]  /*3540*/  FFMA R32, R143, R8, R32 ;  /* 0x000000088f207223 */ /* 0x004fca0000000020 */
[----:B------:R-:W-:-:S05]  /*3550*/  F2FP.SATFINITE.E4M3.F32.PACK_AB_MERGE_C R33, RZ, R32, RZ ;  /* 0x00000020ff21723e */ /* 0x000fca00048070ff */
[----:B------:R1:W-:Y:S01]  /*3560*/  @!P4 STG.E.U8 desc[UR16][R12.64], R33 ;  /* 0x000000210c00c986 */ /* 0x0003e2000c101110 */
[----:B------:R-:W-:Y:S05]  /*3570*/  @P3 BRA `(.L_x_42) ;  /* 0x0000000000043947 */ /* 0x000fea0003800000 */
[----:B------:R2:W5:Y:S02]  /*3580*/  LDG.E.U8 R7, desc[UR16][R24.64+0x1] ;  /* 0x0000011018077981 */ /* 0x000564000c1e1100 */
.L_x_42:
[----:B------:R-:W-:Y:S05]  /*3590*/  BSYNC B1 ;  /* 0x0000000000017941 */ /* 0x000fea0003800000 */
.L_x_41:
[----:B-----5:R-:W-:Y:S01]  /*35a0*/  LOP3.LUT R7, R7, 0xff, RZ, 0xc0, !PT ;  /* 0x000000ff07077812 */ /* 0x020fe200078ec0ff */
[----:B------:R-:W-:Y:S01]  /*35b0*/  BSSY B1, `(.L_x_43) ;  /* 0x0000013000017945 */ /* 0x000fe20003800000 */
[----:B-1----:R-:W-:Y:S02]  /*35c0*/  IADD3 R33, P1, R35, 0x8, RZ ;  /* 0x0000000823217810 */ /* 0x002fe40007f3e0ff */
[----:B------:R-:W-:-:S03]  /*35d0*/  F2FP.F16.E4M3.UNPACK_B R7, R7 ;  /* 0x00000007ff07723e */ /* 0x000fc600020006ff */
[----:B------:R-:W-:Y:S01]  /*35e0*/  IMAD.X R27, RZ, RZ, R27, P1 ;  /* 0x000000ffff1b7224 */ /* 0x000fe200008e061b */
[----:B------:R-:W-:Y:S01]  /*35f0*/  ISETP.GE.AND P1, PT, R36, 0x9, PT ;  /* 0x000000092400780c */ /* 0x000fe20003f26270 */
[----:B------:R-:W-:Y:S02]  /*3600*/  HADD2.F32 R26, -RZ, R7.H0_H0 ;  /* 0x20000007ff1a7230 */ /* 0x000fe40000004100 */
[----:B------:R-:W-:Y:S01]  /*3610*/  IMAD.WIDE.U32 R30, R33, UR6, R30 ;  /* 0x00000006211e7c25 */ /* 0x000fe2000f8e001e */
[----:B------:R-:W-:-:S03]  /*3620*/  ISETP.LT.OR P5, PT, R29, 0x1, !P1 ;  /* 0x000000011d00780c */ /* 0x000fc60004fa1670 */
[----:B------:R-:W-:Y:S01]  /*3630*/  FMUL R7, R26, R9 ;  /* 0x000000091a077220 */ /* 0x000fe20000400000 */
[----:B------:R-:W-:-:S03]  /*3640*/  IMAD R26, R27, UR6, RZ ;  /* 0x000000061b1a7c24 */ /* 0x000fc6000f8e02ff */
[----:B------:R-:W-:Y:S01]  /*3650*/  FFMA R7, R138, R8, R7 ;  /* 0x000000088a077223 */ /* 0x000fe20000000007 */
[----:B------:R-:W-:Y:S01]  /*3660*/  IMAD R33, R33, UR7, R26 ;  /* 0x0000000721217c24 */ /* 0x000fe2000f8e021a */
[----:B------:R-:W-:-:S03]  /*3670*/  IADD3 R26, P4, R30, UR10, RZ ;  /* 0x0000000a1e1a7c10 */ /* 0x000fc6000ff9e0ff */
[----:B------:R-:W-:Y:S02]  /*3680*/  F2FP.SATFINITE.E4M3.F32.PACK_AB_MERGE_C R35, RZ, R7, RZ ;  /* 0x00000007ff23723e */ /* 0x000fe400048070ff */
[----:B------:R-:W-:Y:S02]  /*3690*/  IADD3.X R27, R31, UR11, R33, P4, !PT ;  /* 0x0000000b1f1b7c10 */ /* 0x000fe4000a7fe421 */
[----:B------:R-:W-:Y:S01]  /*36a0*/  PRMT R7, RZ, 0x7610, R7 ;  /* 0x00007610ff077816 */ /* 0x000fe20000000007 */
[----:B------:R1:W-:Y:S01]  /*36b0*/  @!P3 STG.E.U8 desc[UR16][R12.64+0x1], R35 ;  /* 0x000001230c00b986 */ /* 0x0003e2000c101110 */
[----:B------:R-:W-:Y:S05]  /*36c0*/  @P5 BRA `(.L_x_44) ;  /* 0x0000000000045947 */ /* 0x000fea0003800000 */
[----:B------:R3:W5:Y:S02]  /*36d0*/  LDG.E.U8 R7, desc[UR16][R26.64] ;  /* 0x000000101a077981 */ /* 0x000764000c1e1100 */
.L_x_44:
[----:B------:R-:W-:Y:S05]  /*36e0*/  BSYNC B1 ;  /* 0x0000000000017941 */ /* 0x000fea0003800000 */
.L_x_43:
[----:B-----5:R-:W-:Y:S01]  /*36f0*/  LOP3.LUT R7, R7, 0xff, RZ, 0xc0, !PT ;  /* 0x000000ff07077812 */ /* 0x020fe200078ec0ff */
[----:B------:R-:W-:Y:S01]  /*3700*/  BSSY B1, `(.L_x_45) ;  /* 0x000000b000017945 */ /* 0x000fe20003800000 */
[----:B------:R-:W-:Y:S02]  /*3710*/  ISETP.LT.OR P3, PT, R29, 0x2, !P1 ;  /* 0x000000021d00780c */ /* 0x000fe40004f61670 */
[----:B------:R-:W-:-:S05]  /*3720*/  F2FP.F16.E4M3.UNPACK_B R7, R7 ;  /* 0x00000007ff07723e */ /* 0x000fca00020006ff */
[----:B------:R-:W-:Y:S01]  /*3730*/  HADD2.F32 R30, -RZ, R7.H0_H0 ;  /* 0x20000007ff1e7230 */ /* 0x000fe20000004100 */
[----:B------:R-:W-:-:S04]  /*3740*/  PRMT R7, RZ, 0x7610, R7 ;  /* 0x00007610ff077816 */ /* 0x000fc80000000007 */
[----:B------:R-:W-:-:S04]  /*3750*/  FMUL R30, R30, R9 ;  /* 0x000000091e1e7220 */ /* 0x000fc80000400000 */
[----:B------:R-:W-:-:S05]  /*3760*/  FFMA R30, R141, R8, R30 ;  /* 0x000000088d1e7223 */ /* 0x000fca000000001e */
[----:B------:R-:W-:-:S05]  /*3770*/  F2FP.SATFINITE.E4M3.F32.PACK_AB_MERGE_C R31, RZ, R30, RZ ;  /* 0x0000001eff1f723e */ /* 0x000fca00048070ff */
[----:B------:R4:W-:Y:S01]  /*3780*/  @!P5 STG.E.U8 desc[UR16][R10.64], R31 ;  /* 0x0000001f0a00d986 */ /* 0x0009e2000c101110 */
[----:B------:R-:W-:Y:S05]  /*3790*/  @P3 BRA `(.L_x_46) ;  /* 0x0000000000043947 */ /* 0x000fea0003800000 */
[----:B------:R0:W5:Y:S02]  /*37a0*/  LDG.E.U8 R7, desc[UR16][R26.64+0x1] ;  /* 0x000001101a077981 */ /* 0x000164000c1e1100 */
.L_x_46:
[----:B------:R-:W-:Y:S05]  /*37b0*/  BSYNC B1 ;  /* 0x0000000000017941 */ /* 0x000fea0003800000 */
.L_x_45:
[----:B-----5:R-:W-:Y:S01]  /*37c0*/  LOP3.LUT R7, R7, 0xff, RZ, 0xc0, !PT ;  /* 0x000000ff07077812 */ /* 0x020fe200078ec0ff */
[----:B------:R-:W-:Y:S01]  /*37d0*/  BSSY B1, `(.L_x_47) ;  /* 0x000000b000017945 */ /* 0x000fe20003800000 */
[----:B------:R-:W-:Y:S02]  /*37e0*/  ISETP.LT.OR P4, PT, R29, 0x9, !P0 ;  /* 0x000000091d00780c */ /* 0x000fe40004781670 */
[----:B------:R-:W-:-:S05]  /*37f0*/  F2FP.F16.E4M3.UNPACK_B R7, R7 ;  /* 0x00000007ff07723e */ /* 0x000fca00020006ff */
[----:B------:R-:W-:-:S05]  /*3800*/  HADD2.F32 R30, -RZ, R7.H0_H0 ;  /* 0x20000007ff1e7230 */ /* 0x000fca0000004100 */
[----:B------:R-:W-:-:S04]  /*3810*/  FMUL R7, R30, R9 ;  /* 0x000000091e077220 */ /* 0x000fc80000400000 */
[----:B------:R-:W-:-:S05]  /*3820*/  FFMA R7, R136, R8, R7 ;  /* 0x0000000888077223 */ /* 0x000fca0000000007 */
[----:B----4-:R-:W-:Y:S02]  /*3830*/  F2FP.SATFINITE.E4M3.F32.PACK_AB_MERGE_C R31, RZ, R7, RZ ;  /* 0x00000007ff1f723e */ /* 0x010fe400048070ff */
[----:B------:R-:W-:-:S03]  /*3840*/  PRMT R7, RZ, 0x7610, R7 ;  /* 0x00007610ff077816 */ /* 0x000fc60000000007 */
[----:B------:R4:W-:Y:S01]  /*3850*/  @!P3 STG.E.U8 desc[UR16][R10.64+0x1], R31 ;  /* 0x0000011f0a00b986 */ /* 0x0009e2000c101110 */
[----:B------:R-:W-:Y:S05]  /*3860*/  @P4 BRA `(.L_x_48) ;  /* 0x0000000000044947 */ /* 0x000fea0003800000 */
[----:B------:R0:W5:Y:S02]  /*3870*/  LDG.E.U8 R7, desc[UR16][R24.64+0x8] ;  /* 0x0000081018077981 */ /* 0x000164000c1e1100 */
.L_x_48:
[----:B------:R-:W-:Y:S05]  /*3880*/  BSYNC B1 ;  /* 0x0000000000017941 */ /* 0x000fea0003800000 */
.L_x_47:
        /* <DEDUP_REMOVED lines=8> */
[----:B----4-:R-:W-:-:S05]  /*3910*/  F2FP.SATFINITE.E4M3.F32.PACK_AB_MERGE_C R31, RZ, R30, RZ ;  /* 0x0000001eff1f723e */ /* 0x010fca00048070ff */
[----:B------:R4:W-:Y:S01]  /*3920*/  @!P4 STG.E.U8 desc[UR16][R12.64+0x8], R31 ;  /* 0x0000081f0c00c986 */ /* 0x0009e2000c101110 */
[----:B------:R-:W-:Y:S05]  /*3930*/  @P3 BRA `(.L_x_50) ;  /* 0x0000000000043947 */ /* 0x000fea0003800000 */
[----:B------:R0:W5:Y:S02]  /*3940*/  LDG.E.U8 R7, desc[UR16][R24.64+0x9] ;  /* 0x0000091018077981 */ /* 0x000164000c1e1100 */
.L_x_50:
[----:B------:R-:W-:Y:S05]  /*3950*/  BSYNC B1 ;  /* 0x0000000000017941 */ /* 0x000fea0003800000 */
.L_x_49:
        /* <DEDUP_REMOVED lines=12> */
.L_x_52:
[----:B------:R-:W-:Y:S05]  /*3a20*/  BSYNC B1 ;  /* 0x0000000000017941 */ /* 0x000fea0003800000 */
.L_x_51:
        /* <DEDUP_REMOVED lines=12> */
.L_x_54:
[----:B------:R-:W-:Y:S05]  /*3af0*/  BSYNC B1 ;  /* 0x0000000000017941 */ /* 0x000fea0003800000 */
.L_x_53:
        /* <DEDUP_REMOVED lines=12> */
.L_x_56:
[----:B------:R-:W-:Y:S05]  /*3bc0*/  BSYNC B1 ;  /* 0x0000000000017941 */ /* 0x000fea0003800000 */
.L_x_55:
        /* <DEDUP_REMOVED lines=12> */
.L_x_58:
[----:B------:R-:W-:Y:S05]  /*3c90*/  BSYNC B1 ;  /* 0x0000000000017941 */ /* 0x000fea0003800000 */
.L_x_57:
        /* <DEDUP_REMOVED lines=12> */
.L_x_60:
[----:B------:R-:W-:Y:S05]  /*3d60*/  BSYNC B1 ;  /* 0x0000000000017941 */ /* 0x000fea0003800000 */
.L_x_59:
        /* <DEDUP_REMOVED lines=12> */
.L_x_62:
[----:B------:R-:W-:Y:S05]  /*3e30*/  BSYNC B1 ;  /* 0x0000000000017941 */ /* 0x000fea0003800000 */
.L_x_61:
        /* <DEDUP_REMOVED lines=12> */
.L_x_64:
[----:B------:R-:W-:Y:S05]  /*3f00*/  BSYNC B1 ;  /* 0x0000000000017941 */ /* 0x000fea0003800000 */
.L_x_63:
        /* <DEDUP_REMOVED lines=12> */
.L_x_66:
[----:B------:R-:W-:Y:S05]  /*3fd0*/  BSYNC B1 ;  /* 0x0000000000017941 */ /* 0x000fea0003800000 */
.L_x_65:
        /* <DEDUP_REMOVED lines=12> */
.L_x_68:
[----:B------:R-:W-:Y:S05]  /*40a0*/  BSYNC B1 ;  /* 0x0000000000017941 */ /* 0x000fea0003800000 */
.L_x_67:
        /* <DEDUP_REMOVED lines=12> */
.L_x_70:
[----:B------:R-:W-:Y:S05]  /*4170*/  BSYNC B1 ;  /* 0x0000000000017941 */ /* 0x000fea0003800000 */
.L_x_69:
        /* <DEDUP_REMOVED lines=12> */
.L_x_72:
[----:B------:R-:W-:Y:S05]  /*4240*/  BSYNC B1 ;  /* 0x0000000000017941 */ /* 0x000fea0003800000 */
.L_x_71:
        /* <DEDUP_REMOVED lines=12> */
.L_x_74:
[----:B------:R-:W-:Y:S05]  /*4310*/  BSYNC B1 ;  /* 0x0000000000017941 */ /* 0x000fea0003800000 */
.L_x_73:
        /* <DEDUP_REMOVED lines=12> */
.L_x_76:
[----:B------:R-:W-:Y:S05]  /*43e0*/  BSYNC B1 ;  /* 0x0000000000017941 */ /* 0x000fea0003800000 */
.L_x_75:
        /* <DEDUP_REMOVED lines=12> */
.L_x_78:
[----:B------:R-:W-:Y:S05]  /*44b0*/  BSYNC B1 ;  /* 0x0000000000017941 */ /* 0x000fea0003800000 */
.L_x_77:
        /* <DEDUP_REMOVED lines=12> */
.L_x_80:
[----:B------:R-:W-:Y:S05]  /*4580*/  BSYNC B1 ;  /* 0x0000000000017941 */ /* 0x000fea0003800000 */
.L_x_79:
        /* <DEDUP_REMOVED lines=12> */
.L_x_82:
[----:B------:R-:W-:Y:S05]  /*4650*/  BSYNC B1 ;  /* 0x0000000000017941 */ /* 0x000fea0003800000 */
.L_x_81:
        /* <DEDUP_REMOVED lines=12> */
.L_x_84:
[----:B------:R-:W-:Y:S05]  /*4720*/  BSYNC B1 ;  /* 0x0000000000017941 */ /* 0x000fea0003800000 */
.L_x_83:
        /* <DEDUP_REMOVED lines=12> */
.L_x_86:
[----:B------:R-:W-:Y:S05]  /*47f0*/  BSYNC B1 ;  /* 0x0000000000017941 */ /* 0x000fea0003800000 */
.L_x_85:
        /* <DEDUP_REMOVED lines=12> */
.L_x_88:
[----:B------:R-:W-:Y:S05]  /*48c0*/  BSYNC B1 ;  /* 0x0000000000017941 */ /* 0x000fea0003800000 */
.L_x_87:
        /* <DEDUP_REMOVED lines=12> */
.L_x_90:
[----:B------:R-:W-:Y:S05]  /*4990*/  BSYNC B1 ;  /* 0x0000000000017941 */ /* 0x000fea0003800000 */
.L_x_89:
        /* <DEDUP_REMOVED lines=12> */
.L_x_92:
[----:B------:R-:W-:Y:S05]  /*4a60*/  BSYNC B1 ;  /* 0x0000000000017941 */ /* 0x000fea0003800000 */
.L_x_91:
        /* <DEDUP_REMOVED lines=12> */
.L_x_94:
[----:B------:R-:W-:Y:S05]  /*4b30*/  BSYNC B1 ;  /* 0x0000000000017941 */ /* 0x000fea0003800000 */
.L_x_93:
        /* <DEDUP_REMOVED lines=12> */
.L_x_96:
[----:B------:R-:W-:Y:S05]  /*4c00*/  BSYNC B1 ;  /* 0x0000000000017941 */ /* 0x000fea0003800000 */
.L_x_95:
        /* <DEDUP_REMOVED lines=12> */
.L_x_98:
[----:B------:R-:W-:Y:S05]  /*4cd0*/  BSYNC B1 ;  /* 0x0000000000017941 */ /* 0x000fea0003800000 */
.L_x_97:
        /* <DEDUP_REMOVED lines=12> */
.L_x_100:
[----:B------:R-:W-:Y:S05]  /*4da0*/  BSYNC B1 ;  /* 0x0000000000017941 */ /* 0x000fea0003800000 */
.L_x_99:
        /* <DEDUP_REMOVED lines=12> */
.L_x_102:
[----:B------:R-:W-:Y:S05]  /*4e70*/  BSYNC B1 ;  /* 0x0000000000017941 */ /* 0x000fea0003800000 */
.L_x_101:
        /* <DEDUP_REMOVED lines=12> */
.L_x_104:
[----:B------:R-:W-:Y:S05]  /*4f40*/  BSYNC B1 ;  /* 0x0000000000017941 */ /* 0x000fea0003800000 */
.L_x_103:
        /* <DEDUP_REMOVED lines=12> */
.L_x_106:
[----:B------:R-:W-:Y:S05]  /*5010*/  BSYNC B1 ;  /* 0x0000000000017941 */ /* 0x000fea0003800000 */
.L_x_105:
        /* <DEDUP_REMOVED lines=12> */
.L_x_108:
[----:B------:R-:W-:Y:S05]  /*50e0*/  BSYNC B1 ;  /* 0x0000000000017941 */ /* 0x000fea0003800000 */
.L_x_107:
        /* <DEDUP_REMOVED lines=12> */
.L_x_110:
[----:B------:R-:W-:Y:S05]  /*51b0*/  BSYNC B1 ;  /* 0x0000000000017941 */ /* 0x000fea0003800000 */
.L_x_109:
        /* <DEDUP_REMOVED lines=12> */
.L_x_112:
[----:B------:R-:W-:Y:S05]  /*5280*/  BSYNC B1 ;  /* 0x0000000000017941 */ /* 0x000fea0003800000 */
.L_x_111:
        /* <DEDUP_REMOVED lines=12> */
.L_x_114:
[----:B------:R-:W-:Y:S05]  /*5350*/  BSYNC B1 ;  /* 0x0000000000017941 */ /* 0x000fea0003800000 */
.L_x_113:
        /* <DEDUP_REMOVED lines=12> */
.L_x_116:
[----:B------:R-:W-:Y:S05]  /*5420*/  BSYNC B1 ;  /* 0x0000000000017941 */ /* 0x000fea0003800000 */
.L_x_115:
        /* <DEDUP_REMOVED lines=12> */
.L_x_118:
[----:B------:R-:W-:Y:S05]  /*54f0*/  BSYNC B1 ;  /* 0x0000000000017941 */ /* 0x000fea0003800000 */
.L_x_117:
        /* <DEDUP_REMOVED lines=12> */
.L_x_120:
[----:B------:R-:W-:Y:S05]  /*55c0*/  BSYNC B1 ;  /* 0x0000000000017941 */ /* 0x000fea0003800000 */
.L_x_119:
        /* <DEDUP_REMOVED lines=12> */
.L_x_122:
[----:B------:R-:W-:Y:S05]  /*5690*/  BSYNC B1 ;  /* 0x0000000000017941 */ /* 0x000fea0003800000 */
.L_x_121:
        /* <DEDUP_REMOVED lines=12> */
.L_x_124:
[----:B------:R-:W-:Y:S05]  /*5760*/  BSYNC B1 ;  /* 0x0000000000017941 */ /* 0x000fea0003800000 */
.L_x_123:
        /* <DEDUP_REMOVED lines=12> */
.L_x_126:
[----:B------:R-:W-:Y:S05]  /*5830*/  BSYNC B1 ;  /* 0x0000000000017941 */ /* 0x000fea0003800000 */
.L_x_125:
        /* <DEDUP_REMOVED lines=12> */
.L_x_128:
[----:B------:R-:W-:Y:S05]  /*5900*/  BSYNC B1 ;  /* 0x0000000000017941 */ /* 0x000fea0003800000 */
.L_x_127:
        /* <DEDUP_REMOVED lines=12> */
.L_x_130:
[----:B------:R-:W-:Y:S05]  /*59d0*/  BSYNC B1 ;  /* 0x0000000000017941 */ /* 0x000fea0003800000 */
.L_x_129:
        /* <DEDUP_REMOVED lines=12> */
.L_x_132:
[----:B------:R-:W-:Y:S05]  /*5aa0*/  BSYNC B1 ;  /* 0x0000000000017941 */ /* 0x000fea0003800000 */
.L_x_131:
        /* <DEDUP_REMOVED lines=12> */
.L_x_134:
[----:B------:R-:W-:Y:S05]  /*5b70*/  BSYNC B1 ;  /* 0x0000000000017941 */ /* 0x000fea0003800000 */
.L_x_133:
        /* <DEDUP_REMOVED lines=12> */
.L_x_136:
[----:B------:R-:W-:Y:S05]  /*5c40*/  BSYNC B1 ;  /* 0x0000000000017941 */ /* 0x000fea0003800000 */
.L_x_135:
        /* <DEDUP_REMOVED lines=12> */
.L_x_138:
[----:B------:R-:W-:Y:S05]  /*5d10*/  BSYNC B1 ;  /* 0x0000000000017941 */ /* 0x000fea0003800000 */
.L_x_137:
        /* <DEDUP_REMOVED lines=12> */
.L_x_140:
[----:B------:R-:W-:Y:S05]  /*5de0*/  BSYNC B1 ;  /* 0x0000000000017941 */ /* 0x000fea0003800000 */
.L_x_139:
        /* <DEDUP_REMOVED lines=12> */
.L_x_142:
[----:B------:R-:W-:Y:S05]  /*5eb0*/  BSYNC B1 ;  /* 0x0000000000017941 */ /* 0x000fea0003800000 */
.L_x_141:
        /* <DEDUP_REMOVED lines=12> */
.L_x_144:
[----:B------:R-:W-:Y:S05]  /*5f80*/  BSYNC B1 ;  /* 0x0000000000017941 */ /* 0x000fea0003800000 */
.L_x_143:
        /* <DEDUP_REMOVED lines=12> */
.L_x_146:
[----:B------:R-:W-:Y:S05]  /*6050*/  BSYNC B1 ;  /* 0x0000000000017941 */ /* 0x000fea0003800000 */
.L_x_145:
        /* <DEDUP_REMOVED lines=12> */
.L_x_148:
[----:B------:R-:W-:Y:S05]  /*6120*/  BSYNC B1 ;  /* 0x0000000000017941 */ /* 0x000fea0003800000 */
.L_x_147:
        /* <DEDUP_REMOVED lines=12> */
.L_x_150:
[----:B------:R-:W-:Y:S05]  /*61f0*/  BSYNC B1 ;  /* 0x0000000000017941 */ /* 0x000fea0003800000 */
.L_x_149:
        /* <DEDUP_REMOVED lines=12> */
.L_x_152:
[----:B------:R-:W-:Y:S05]  /*62c0*/  BSYNC B1 ;  /* 0x0000000000017941 */ /* 0x000fea0003800000 */
.L_x_151:
        /* <DEDUP_REMOVED lines=12> */
.L_x_154:
[----:B------:R-:W-:Y:S05]  /*6390*/  BSYNC B1 ;  /* 0x0000000000017941 */ /* 0x000fea0003800000 */
.L_x_153:
        /* <DEDUP_REMOVED lines=12> */
.L_x_156:
[----:B------:R-:W-:Y:S05]  /*6460*/  BSYNC B1 ;  /* 0x0000000000017941 */ /* 0x000fea0003800000 */
.L_x_155:
        /* <DEDUP_REMOVED lines=8> */
[----:B0-----:R-:W-:-:S05]  /*64f0*/  F2FP.SATFINITE.E4M3.F32.PACK_AB_MERGE_C R19, RZ, R20, RZ ;  /* 0x00000014ff13723e */ /* 0x001fca00048070ff */
[----:B------:R0:W-:Y:S01]  /*6500*/  @!P4 STG.E.U8 desc[UR16][R10.64+0x70], R19 ;  /* 0x000070130a00c986 */ /* 0x0001e2000c101110 */
[----:B------:R-:W-:Y:S05]  /*6510*/  @P3 BRA `(.L_x_158) ;  /* 0x0000000000043947 */ /* 0x000fea0003800000 */
[----:B------:R0:W5:Y:S02]  /*6520*/  LDG.E.U8 R7, desc[UR16][R26.64+0x71] ;  /* 0x000071101a077981 */ /* 0x000164000c1e1100 */
.L_x_158:
[----:B------:R-:W-:Y:S05]  /*6530*/  BSYNC B1 ;  /* 0x0000000000017941 */ /* 0x000fea0003800000 */
.L_x_157:
[----:B-----5:R-:W-:Y:S01]  /*6540*/  LOP3.LUT R7, R7, 0xff, RZ, 0xc0, !PT ;  /* 0x000000ff07077812 */ /* 0x020fe200078ec0ff */
[----:B------:R-:W-:Y:S01]  /*6550*/  BSSY B1, `(.L_x_159) ;  /* 0x000000b000017945 */ /* 0x000fe20003800000 */
[----:B------:R-:W-:Y:S02]  /*6560*/  ISETP.LT.OR P4, PT, R29, 0x79, !P0 ;  /* 0x000000791d00780c */ /* 0x000fe40004781670 */
[----:B------:R-:W-:-:S05]  /*6570*/  F2FP.F16.E4M3.UNPACK_B R7, R7 ;  /* 0x00000007ff07723e */ /* 0x000fca00020006ff */
[----:B------:R-:W-:-:S05]  /*6580*/  HADD2.F32 R20, -RZ, R7.H0_H0 ;  /* 0x20000007ff147230 */ /* 0x000fca0000004100 */
[----:B------:R-:W-:-:S04]  /*6590*/  FMUL R7, R20, R9 ;  /* 0x0000000914077220 */ /* 0x000fc80000400000 */
[----:B------:R-:W-:-:S05]  /*65a0*/  FFMA R7, R18, R8, R7 ;  /* 0x0000000812077223 */ /* 0x000fca0000000007 */
[----:B0-----:R-:W-:Y:S02]  /*65b0*/  F2FP.SATFINITE.E4M3.F32.PACK_AB_MERGE_C R19, RZ, R7, RZ ;  /* 0x00000007ff13723e */ /* 0x001fe400048070ff */
[----:B------:R-:W-:-:S03]  /*65c0*/  PRMT R7, RZ, 0x7610, R7 ;  /* 0x00007610ff077816 */ /* 0x000fc60000000007 */
[----:B------:R0:W-:Y:S01]  /*65d0*/  @!P3 STG.E.U8 desc[UR16][R10.64+0x71], R19 ;  /* 0x000071130a00b986 */ /* 0x0001e2000c101110 */
[----:B------:R-:W-:Y:S05]  /*65e0*/  @P4 BRA `(.L_x_160) ;  /* 0x0000000000044947 */ /* 0x000fea0003800000 */
[----:B------:R0:W5:Y:S02]  /*65f0*/  LDG.E.U8 R7, desc[UR16][R24.64+0x78] ;  /* 0x0000781018077981 */ /* 0x000164000c1e1100 */
.L_x_160:
[----:B------:R-:W-:Y:S05]  /*6600*/  BSYNC B1 ;  /* 0x0000000000017941 */ /* 0x000fea0003800000 */
.L_x_159:
        /* <DEDUP_REMOVED lines=12> */
.L_x_162:
[----:B------:R-:W-:Y:S05]  /*66d0*/  BSYNC B1 ;  /* 0x0000000000017941 */ /* 0x000fea0003800000 */
.L_x_161:
        /* <DEDUP_REMOVED lines=12> */
.L_x_164:
[----:B------:R-:W-:Y:S05]  /*67a0*/  BSYNC B1 ;  /* 0x0000000000017941 */ /* 0x000fea0003800000 */
.L_x_163:
[----:B-----5:R-:W-:Y:S01]  /*67b0*/  LOP3.LUT R7, R7, 0xff, RZ, 0xc0, !PT ;  /* 0x000000ff07077812 */ /* 0x020fe200078ec0ff */
[----:B------:R-:W-:Y:S01]  /*67c0*/  BSSY B1, `(.L_x_165) ;  /* 0x000000b000017945 */ /* 0x000fe20003800000 */
[----:B------:R-:W-:Y:S02]  /*67d0*/  ISETP.LT.OR P1, PT, R29, 0x7a, !P1 ;  /* 0x0000007a1d00780c */ /* 0x000fe40004f21670 */
[----:B------:R-:W-:-:S05]  /*67e0*/  F2FP.F16.E4M3.UNPACK_B R7, R7 ;  /* 0x00000007ff07723e */ /* 0x000fca00020006ff */
[----:B01----:R-:W-:Y:S01]  /*67f0*/  HADD2.F32 R12, -RZ, R7.H0_H0 ;  /* 0x20000007ff0c7230 */ /* 0x003fe20000004100 */
[----:B------:R-:W-:-:S04]  /*6800*/  PRMT R7, RZ, 0x7610, R7 ;  /* 0x00007610ff077816 */ /* 0x000fc80000000007 */
[----:B------:R-:W-:-:S04]  /*6810*/  FMUL R12, R12, R9 ;  /* 0x000000090c0c7220 */ /* 0x000fc80000400000 */
[----:B------:R-:W-:-:S05]  /*6820*/  FFMA R12, R17, R8, R12 ;  /* 0x00000008110c7223 */ /* 0x000fca000000000c */
[----:B------:R-:W-:-:S05]  /*6830*/  F2FP.SATFINITE.E4M3.F32.PACK_AB_MERGE_C R13, RZ, R12, RZ ;  /* 0x0000000cff0d723e */ /* 0x000fca00048070ff */
[----:B------:R0:W-:Y:S01]  /*6840*/  @!P3 STG.E.U8 desc[UR16][R10.64+0x78], R13 ;  /* 0x0000780d0a00b986 */ /* 0x0001e2000c101110 */
[----:B------:R-:W-:Y:S05]  /*6850*/  @P1 BRA `(.L_x_166) ;  /* 0x0000000000041947 */ /* 0x000fea0003800000 */
[----:B------:R1:W5:Y:S02]  /*6860*/  LDG.E.U8 R7, desc[UR16][R26.64+0x79] ;  /* 0x000079101a077981 */ /* 0x000364000c1e1100 */
.L_x_166:
[----:B------:R-:W-:Y:S05]  /*6870*/  BSYNC B1 ;  /* 0x0000000000017941 */ /* 0x000fea0003800000 */
.L_x_165:
[----:B------:R-:W-:Y:S05]  /*6880*/  @P1 BRA `(.L_x_167) ;  /* 0x0000001000281947 */ /* 0x000fea0003800000 */
[----:B-----5:R-:W-:-:S04]  /*6890*/  LOP3.LUT R7, R7, 0xff, RZ, 0xc0, !PT ;  /* 0x000000ff07077812 */ /* 0x020fc800078ec0ff */
[----:B------:R-:W-:-:S05]  /*68a0*/  F2FP.F16.E4M3.UNPACK_B R7, R7 ;  /* 0x00000007ff07723e */ /* 0x000fca00020006ff */
[----:B------:R-:W-:-:S05]  /*68b0*/  HADD2.F32 R12, -RZ, R7.H0_H0 ;  /* 0x20000007ff0c7230 */ /* 0x000fca0000004100 */
[----:B------:R-:W-:-:S04]  /*68c0*/  FMUL R7, R12, R9 ;  /* 0x000000090c077220 */ /* 0x000fc80000400000 */
[----:B------:R-:W-:-:S05]  /*68d0*/  FFMA R7, R16, R8, R7 ;  /* 0x0000000810077223 */ /* 0x000fca0000000007 */
[----:B------:R-:W-:-:S05]  /*68e0*/  F2FP.SATFINITE.E4M3.F32.PACK_AB_MERGE_C R7, RZ, R7, RZ ;  /* 0x00000007ff07723e */ /* 0x000fca00048070ff */
[----:B------:R0:W-:Y:S01]  /*68f0*/  STG.E.U8 desc[UR16][R10.64+0x79], R7 ;  /* 0x000079070a007986 */ /* 0x0001e2000c101110 */
[----:B------:R-:W-:Y:S05]  /*6900*/  BRA `(.L_x_167) ;  /* 0x0000001000087947 */ /* 0x000fea0003800000 */
.L_x_38:
[----:B------:R-:W-:Y:S01]  /*6910*/  ISETP.GE.AND P1, PT, R36, 0x1, PT ;  /* 0x000000012400780c */ /* 0x000fe20003f26270 */
[-C--:B--2---:R-:W-:Y:S01]  /*6920*/  FMUL R143, R143, R8.reuse ;  /* 0x000000088f8f7220 */ /* 0x084fe20000400000 */
[-C--:B------:R-:W-:Y:S01]  /*6930*/  FMUL R138, R138, R8.reuse ;  /* 0x000000088a8a7220 */ /* 0x080fe20000400000 */
[----:B------:R-:W-:Y:S01]  /*6940*/  ISETP.GE.AND P0, PT, R36, 0x9, PT ;  /* 0x000000092400780c */ /* 0x000fe20003f06270 */
[-C--:B------:R-:W-:Y:S01]  /*6950*/  FMUL R141, R141, R8.reuse ;  /* 0x000000088d8d7220 */ /* 0x080fe20000400000 */
[C---:B------:R-:W-:Y:S01]  /*6960*/  ISETP.LT.OR P4, PT, R29.reuse, 0x1, !P1 ;  /* 0x000000011d00780c */ /* 0x040fe20004f81670 */
[-C--:B------:R-:W-:Y:S01]  /*6970*/  FMUL R136, R136, R8.reuse ;  /* 0x0000000888887220 */ /* 0x080fe20000400000 */
[----:B------:R-:W-:Y:S01]  /*6980*/  ISETP.LT.OR P5, PT, R29, 0x2, !P1 ;  /* 0x000000021d00780c */ /* 0x000fe20004fa1670 */
[-C--:B------:R-:W-:Y:S01]  /*6990*/  FMUL R139, R139, R8.reuse ;  /* 0x000000088b8b7220 */ /* 0x080fe20000400000 */
[----:B------:R-:W-:Y:S01]  /*69a0*/  F2FP.SATFINITE.E4M3.F32.PACK_AB_MERGE_C R143, RZ, R143, RZ ;  /* 0x0000008fff8f723e */ /* 0x000fe200048070ff */
[----:B------:R-:W-:Y:S01]  /*69b0*/  FMUL R134, R134, R8 ;  /* 0x0000000886867220 */ /* 0x000fe20000400000 */
[----:B------:R-:W-:Y:S01]  /*69c0*/  F2FP.SATFINITE.E4M3.F32.PACK_AB_MERGE_C R7, RZ, R138, RZ ;  /* 0x0000008aff07723e */ /* 0x000fe200048070ff */
[-C--:B------:R-:W-:Y:S01]  /*69d0*/  FMUL R137, R137, R8.reuse ;  /* 0x0000000889897220 */ /* 0x080fe20000400000 */
[C---:B------:R-:W-:Y:S01]  /*69e0*/  ISETP.LT.OR P3, PT, R29.reuse, 0x1, !P0 ;  /* 0x000000011d00780c */ /* 0x040fe20004761670 */
[-C--:B------:R-:W-:Y:S01]  /*69f0*/  FMUL R132, R132, R8.reuse ;  /* 0x0000000884847220 */ /* 0x080fe20000400000 */
[----:B------:R-:W-:Y:S01]  /*6a00*/  ISETP.LT.OR P6, PT, R29, 0xa, !P1 ;  /* 0x0000000a1d00780c */ /* 0x000fe20004fc1670 */
[-C--:B------:R-:W-:Y:S01]  /*6a10*/  FMUL R135, R135, R8.reuse ;  /* 0x0000000887877220 */ /* 0x080fe20000400000 */
[----:B------:R-:W-:Y:S01]  /*6a20*/  F2FP.SATFINITE.E4M3.F32.PACK_AB_MERGE_C R141, RZ, R141, RZ ;  /* 0x0000008dff8d723e */ /* 0x000fe200048070ff */
[----:B------:R-:W-:Y:S01]  /*6a30*/  @!P4 STG.E.U8 desc[UR16][R12.64], R143 ;  /* 0x0000008f0c00c986 */ /* 0x000fe2000c101110 */
[C---:B------:R-:W-:Y:S01]  /*6a40*/  ISETP.LT.OR P4, PT, R29.reuse, 0x2, !P0 ;  /* 0x000000021d00780c */ /* 0x040fe20004781670 */
[----:B------:R-:W-:Y:S01]  /*6a50*/  FMUL R130, R130, R8 ;  /* 0x0000000882827220 */ /* 0x000fe20000400000 */
[----:B------:R-:W-:Y:S01]  /*6a60*/  F2FP.SATFINITE.E4M3.F32.PACK_AB_MERGE_C R25, RZ, R136, RZ ;  /* 0x00000088ff19723e */ /* 0x000fe200048070ff */
[----:B------:R0:W-:Y:S01]  /*6a70*/  @!P5 STG.E.U8 desc[UR16][R12.64+0x1], R7 ;  /* 0x000001070c00d986 */ /* 0x0001e2000c101110 */
[----:B------:R-:W-:Y:S01]  /*6a80*/  ISETP.LT.OR P5, PT, R29, 0x9, !P1 ;  /* 0x000000091d00780c */ /* 0x000fe20004fa1670 */
[-C--:B------:R-:W-:Y:S01]  /*6a90*/  FMUL R133, R133, R8.reuse ;  /* 0x0000000885857220 */ /* 0x080fe20000400000 */
[----:B------:R-:W-:Y:S01]  /*6aa0*/  F2FP.SATFINITE.E4M3.F32.PACK_AB_MERGE_C R139, RZ, R139, RZ ;  /* 0x0000008bff8b723e */ /* 0x000fe200048070ff */
[----:B------:R-:W-:Y:S01]  /*6ab0*/  @!P3 STG.E.U8 desc[UR16][R10.64], R141 ;  /* 0x0000008d0a00b986 */ /* 0x000fe2000c101110 */
[----:B------:R-:W-:Y:S01]  /*6ac0*/  ISETP.LT.OR P3, PT, R29, 0x9, !P0 ;  /* 0x000000091d00780c */ /* 0x000fe20004761670 */
[-C--:B------:R-:W-:Y:S01]  /*6ad0*/  FMUL R128, R128, R8.reuse ;  /* 0x0000000880807220 */ /* 0x080fe20000400000 */
[----:B------:R-:W-:Y:S01]  /*6ae0*/  F2FP.SATFINITE.E4M3.F32.PACK_AB_MERGE_C R137, RZ, R137, RZ ;  /* 0x00000089ff89723e */ /* 0x000fe200048070ff */
[-C--:B------:R-:W-:Y:S01]  /*6af0*/  FMUL R131, R131, R8.reuse ;  /* 0x0000000883837220 */ /* 0x080fe20000400000 */
[----:B------:R-:W-:Y:S01]  /*6b00*/  F2FP.SATFINITE.E4M3.F32.PACK_AB_MERGE_C R135, RZ, R135, RZ ;  /* 0x00000087ff87723e */ /* 0x000fe200048070ff */
[----:B------:R1:W-:Y:S01]  /*6b10*/  @!P4 STG.E.U8 desc[UR16][R10.64+0x1], R25 ;  /* 0x000001190a00c986 */ /* 0x0003e2000c101110 */
[C---:B------:R-:W-:Y:S01]  /*6b20*/  ISETP.LT.OR P4, PT, R29.reuse, 0xa, !P0 ;  /* 0x0000000a1d00780c */ /* 0x040fe20004781670 */
[----:B------:R-:W-:Y:S01]  /*6b30*/  FMUL R126, R126, R8 ;  /* 0x000000087e7e7220 */ /* 0x000fe20000400000 */
[----:B0-----:R-:W-:Y:S01]  /*6b40*/  F2FP.SATFINITE.E4M3.F32.PACK_AB_MERGE_C R7, RZ, R134, RZ ;  /* 0x00000086ff07723e */ /* 0x001fe200048070ff */
[----:B------:R-:W-:Y:S01]  /*6b50*/  @!P5 STG.E.U8 desc[UR16][R12.64+0x8], R139 ;  /* 0x0000088b0c00d986 */ /* 0x000fe2000c101110 */
[----:B------:R-:W-:Y:S01]  /*6b60*/  ISETP.LT.OR P5, PT, R29, 0x11, !P1 ;  /* 0x000000111d00780c */ /* 0x000fe20004fa1670 */
[-C--:B------:R-:W-:Y:S01]  /*6b70*/  FMUL R129, R129, R8.reuse ;  /* 0x0000000881817220 */ /* 0x080fe20000400000 */
[----:B------:R-:W-:Y:S01]  /*6b80*/  F2FP.SATFINITE.E4M3.F32.PACK_AB_MERGE_C R133, RZ, R133, RZ ;  /* 0x00000085ff85723e */ /* 0x000fe200048070ff */
[----:B------:R0:W-:Y:S01]  /*6b90*/  @!P6 STG.E.U8 desc[UR16][R12.64+0x9], R7 ;  /* 0x000009070c00e986 */ /* 0x0001e2000c101110 */
[----:B------:R-:W-:Y:S01]  /*6ba0*/  ISETP.LT.OR P6, PT, R29, 0x12, !P1 ;  /* 0x000000121d00780c */ /* 0x000fe20004fc1670 */
[----:B------:R-:W-:Y:S01]  /*6bb0*/  FMUL R124, R124, R8 ;  /* 0x000000087c7c7220 */ /* 0x000fe20000400000 */
[----:B------:R-:W-:Y:S01]  /*6bc0*/  F2FP.SATFINITE.E4M3.F32.PACK_AB_MERGE_C R131, RZ, R131, RZ ;  /* 0x00000083ff83723e */ /* 0x000fe200048070ff */
[----:B------:R-:W-:Y:S01]  /*6bd0*/  @!P3 STG.E.U8 desc[UR16][R10.64+0x8], R137 ;  /* 0x000008890a00b986 */ /* 0x000fe2000c101110 */
[----:B-1----:R-:W-:Y:S01]  /*6be0*/  F2FP.SATFINITE.E4M3.F32.PACK_AB_MERGE_C R25, RZ, R132, RZ ;  /* 0x00000084ff19723e */ /* 0x002fe200048070ff */
[-C--:B------:R-:W-:Y:S01]  /*6bf0*/  FMUL R127, R127, R8.reuse ;  /* 0x000000087f7f7220 */ /* 0x080fe20000400000 */
[C---:B------:R-:W-:Y:S01]  /*6c00*/  ISETP.LT.OR P3, PT, R29.reuse, 0x11, !P0 ;  /* 0x000000111d00780c */ /* 0x040fe20004761670 */
[-C--:B------:R-:W-:Y:S01]  /*6c10*/  FMUL R122, R122, R8.reuse ;  /* 0x000000087a7a7220 */ /* 0x080fe20000400000 */
[----:B------:R-:W-:Y:S01]  /*6c20*/  F2FP.SATFINITE.E4M3.F32.PACK_AB_MERGE_C R129, RZ, R129, RZ ;  /* 0x00000081ff81723e */ /* 0x000fe200048070ff */
[----:B------:R1:W-:Y:S01]  /*6c30*/  @!P4 STG.E.U8 desc[UR16][R10.64+0x9], R25 ;  /* 0x000009190a00c986 */ /* 0x0003e2000c101110 */
[----:B------:R-:W-:Y:S01]  /*6c40*/  ISETP.LT.OR P4, PT, R29, 0x12, !P0 ;  /* 0x000000121d00780c */ /* 0x000fe20004781670 */
[----:B------:R-:W-:Y:S01]  /*6c50*/  FMUL R125, R125, R8 ;  /* 0x000000087d7d7220 */ /* 0x000fe20000400000 */
[----:B0-----:R-:W-:Y:S01]  /*6c60*/  F2FP.SATFINITE.E4M3.F32.PACK_AB_MERGE_C R7, RZ, R130, RZ ;  /* 0x00000082ff07723e */ /* 0x001fe200048070ff */
[----:B------:R-:W-:Y:S01]  /*6c70*/  @!P5 STG.E.U8 desc[UR16][R12.64+0x10], R135 ;  /* 0x000010870c00d986 */ /* 0x000fe2000c101110 */
[C---:B------:R-:W-:Y:S01]  /*6c80*/  ISETP.LT.OR P5, PT, R29.reuse, 0x19, !P1 ;  /* 0x000000191d00780c */ /* 0x040fe20004fa1670 */
[-C--:B------:R-:W-:Y:S01]  /*6c90*/  FMUL R120, R120, R8.reuse ;  /* 0x0000000878787220 */ /* 0x080fe20000400000 */
[----:B------:R-:W-:Y:S01]  /*6ca0*/  F2FP.SATFINITE.E4M3.F32.PACK_AB_MERGE_C R127, RZ, R127, RZ ;  /* 0x0000007fff7f723e */ /* 0x000fe200048070ff */
[----:B------:R0:W-:Y:S01]  /*6cb0*/  @!P6 STG.E.U8 desc[UR16][R12.64+0x11], R7 ;  /* 0x000011070c00e986 */ /* 0x0001e2000c101110 */
[----:B------:R-:W-:Y:S01]  /*6cc0*/  ISETP.LT.OR P6, PT, R29, 0x1a, !P1 ;  /* 0x0000001a1d00780c */ /* 0x000fe20004fc1670 */
[-C--:B------:R-:W-:Y:S01]  /*6cd0*/  FMUL R123, R123, R8.reuse ;  /* 0x000000087b7b7220 */ /* 0x080fe20000400000 */
[----:B------:R-:W-:Y:S01]  /*6ce0*/  FMUL R118, R118, R8 ;  /* 0x0000000876767220 */ /* 0x000fe20000400000 */
[----:B-1----:R-:W-:Y:S01]  /*6cf0*/  F2FP.SATFINITE.E4M3.F32.PACK_AB_MERGE_C R25, RZ, R128, RZ ;  /* 0x00000080ff19723e */ /* 0x002fe200048070ff */
[----:B------:R-:W-:Y:S01]  /*6d00*/  @!P3 STG.E.U8 desc[UR16][R10.64+0x10], R133 ;  /* 0x000010850a00b986 */ /* 0x000fe2000c101110 */
[----:B------:R-:W-:Y:S01]  /*6d10*/  ISETP.LT.OR P3, PT, R29, 0x19, !P0 ;  /* 0x000000191d00780c */ /* 0x000fe20004761670 */
        /* <DEDUP_REMOVED lines=35> */
[----:B------:R-:W-:Y:S01]  /*6f50*/  ISETP.LT.OR P3, PT, R29, 0x29, !P0 ;  /* 0x000000291d00780c */ /* 0x000fe20004761670 */
[-C--:B------:R-:W-:Y:S01]  /*6f60*/  FMUL R111, R111, R8.reuse ;  /* 0x000000086f6f7220 */ /* 0x080fe20000400000 */
[-C--:B------:R-:W-:Y:S01]  /*6f70*/  FMUL R106, R106, R8.reuse ;  /* 0x000000086a6a7220 */ /* 0x080fe20000400000 */
        /* <DEDUP_REMOVED lines=104> */
[----:B------:R-:W-:-:S02]  /*7600*/  ISETP.LT.OR P3, PT, R29, 0x59, !P0 ;  /* 0x000000591d00780c */ /* 0x000fc40004761670 */
[----:B------:R-:W-:Y:S01]  /*7610*/  F2FP.SATFINITE.E4M3.F32.PACK_AB_MERGE_C R21, RZ, R21, RZ ;  /* 0x00000015ff15723e */ /* 0x000fe200048070ff */
[----:B------:R1:W-:Y:S01]  /*7620*/  @!P4 STG.E.U8 desc[UR16][R10.64+0x51], R25 ;  /* 0x000051190a00c986 */ /* 0x0003e2000c101110 */
[C---:B------:R-:W-:Y:S02]  /*7630*/  ISETP.LT.OR P4, PT, R29.reuse, 0x5a, !P0 ;  /* 0x0000005a1d00780c */ /* 0x040fe40004781670 */
[----:B0-----:R-:W-:Y:S01]  /*7640*/  F2FP.SATFINITE.E4M3.F32.PACK_AB_MERGE_C R7, RZ, R94, RZ ;  /* 0x0000005eff07723e */ /* 0x001fe200048070ff */
[----:B------:R-:W-:Y:S01]  /*7650*/  @!P5 STG.E.U8 desc[UR16][R12.64+0x58], R99 ;  /* 0x000058630c00d986 */ /* 0x000fe2000c101110 */
[C---:B------:R-:W-:Y:S02]  /*7660*/  ISETP.LT.OR P5, PT, R29.reuse, 0x61, !P1 ;  /* 0x000000611d00780c */ /* 0x040fe40004fa1670 */
[----:B------:R-:W-:Y:S01]  /*7670*/  F2FP.SATFINITE.E4M3.F32.PACK_AB_MERGE_C R15, RZ, R15, RZ ;  /* 0x0000000fff0f723e */ /* 0x000fe200048070ff */
[----:B------:R0:W-:Y:S01]  /*7680*/  @!P6 STG.E.U8 desc[UR16][R12.64+0x59], R7 ;  /* 0x000059070c00e986 */ /* 0x0001e2000c101110 */
[----:B------:R-:W-:-:S02]  /*7690*/  ISETP.LT.OR P6, PT, R29, 0x62, !P1 ;  /* 0x000000621d00780c */ /* 0x000fc40004fc1670 */
[----:B------:R-:W-:Y:S01]  /*76a0*/  F2FP.SATFINITE.E4M3.F32.PACK_AB_MERGE_C R17, RZ, R17, RZ ;  /* 0x00000011ff11723e */ /* 0x000fe200048070ff */
[----:B------:R-:W-:Y:S01]  /*76b0*/  @!P3 STG.E.U8 desc[UR16][R10.64+0x58], R97 ;  /* 0x000058610a00b986 */ /* 0x000fe2000c101110 */
[----:B-1----:R-:W-:Y:S02]  /*76c0*/  F2FP.SATFINITE.E4M3.F32.PACK_AB_MERGE_C R25, RZ, R92, RZ ;  /* 0x0000005cff19723e */ /* 0x002fe400048070ff */
[----:B------:R-:W-:-:S03]  /*76d0*/  ISETP.LT.OR P3, PT, R29, 0x61, !P0 ;  /* 0x000000611d00780c */ /* 0x000fc60004761670 */
[----:B------:R1:W-:Y:S01]  /*76e0*/  @!P4 STG.E.U8 desc[UR16][R10.64+0x59], R25 ;  /* 0x000059190a00c986 */ /* 0x0003e2000c101110 */
[C---:B------:R-:W-:Y:S02]  /*76f0*/  ISETP.LT.OR P4, PT, R29.reuse, 0x62, !P0 ;  /* 0x000000621d00780c */ /* 0x040fe40004781670 */
[----:B0-----:R-:W-:Y:S01]  /*7700*/  F2FP.SATFINITE.E4M3.F32.PACK_AB_MERGE_C R7, RZ, R90, RZ ;  /* 0x0000005aff07723e */ /* 0x001fe200048070ff */
[----:B------:R-:W-:Y:S01]  /*7710*/  @!P5 STG.E.U8 desc[UR16][R12.64+0x60], R93 ;  /* 0x0000605d0c00d986 */ /* 0x000fe2000c101110 */
[----:B------:R-:W-:-:S03]  /*7720*/  ISETP.LT.OR P5, PT, R29, 0x69, !P1 ;  /* 0x000000691d00780c */ /* 0x000fc60004fa1670 */
[----:B------:R0:W-:Y:S01]  /*7730*/  @!P6 STG.E.U8 desc[UR16][R12.64+0x61], R7 ;  /* 0x000061070c00e986 */ /* 0x0001e2000c101110 */
[C---:B------:R-:W-:Y:S02]  /*7740*/  ISETP.LT.OR P6, PT, R29.reuse, 0x6a, !P1 ;  /* 0x0000006a1d00780c */ /* 0x040fe40004fc1670 */
[----:B-1----:R-:W-:Y:S01]  /*7750*/  F2FP.SATFINITE.E4M3.F32.PACK_AB_MERGE_C R25, RZ, R88, RZ ;  /* 0x00000058ff19723e */ /* 0x002fe200048070ff */
[----:B------:R-:W-:Y:S01]  /*7760*/  @!P3 STG.E.U8 desc[UR16][R10.64+0x60], R95 ;  /* 0x0000605f0a00b986 */ /* 0x000fe2000c101110 */
        /* <DEDUP_REMOVED lines=11> */
[----:B------:R-:W-:Y:S01]  /*7820*/  @!P4 STG.E.U8 desc[UR16][R10.64+0x69], R25 ;  /* 0x000069190a00c986 */ /* 0x000fe2000c101110 */
[C---:B------:R-:W-:Y:S02]  /*7830*/  ISETP.LT.OR P4, PT, R29.reuse, 0x79, !P1 ;  /* 0x000000791d00780c */ /* 0x040fe40004f81670 */
[C---:B------:R-:W-:Y:S01]  /*7840*/  ISETP.LT.OR P1, PT, R29.reuse, 0x7a, !P1 ;  /* 0x0000007a1d00780c */ /* 0x040fe20004f21670 */
[----:B------:R1:W-:Y:S01]  /*7850*/  @!P5 STG.E.U8 desc[UR16][R12.64+0x70], R23 ;  /* 0x000070170c00d986 */ /* 0x0003e2000c101110 */
[C---:B------:R-:W-:Y:S02]  /*7860*/  ISETP.LT.OR P5, PT, R29.reuse, 0x72, !P0 ;  /* 0x000000721d00780c */ /* 0x040fe400047a1670 */
[----:B0-----:R-:W-:Y:S01]  /*7870*/  F2FP.SATFINITE.E4M3.F32.PACK_AB_MERGE_C R7, RZ, R18, RZ ;  /* 0x00000012ff07723e */ /* 0x001fe200048070ff */
[----:B------:R0:W-:Y:S01]  /*7880*/  @!P6 STG.E.U8 desc[UR16][R12.64+0x71], R19 ;  /* 0x000071130c00e986 */ /* 0x0001e2000c101110 */
[C---:B------:R-:W-:Y:S02]  /*7890*/  ISETP.LT.OR P6, PT, R29.reuse, 0x79, !P0 ;  /* 0x000000791d00780c */ /* 0x040fe400047c1670 */
[----:B------:R-:W-:Y:S01]  /*78a0*/  ISETP.LT.OR P0, PT, R29, 0x7a, !P0 ;  /* 0x0000007a1d00780c */ /* 0x000fe20004701670 */
[----:B------:R2:W-:Y:S01]  /*78b0*/  @!P3 STG.E.U8 desc[UR16][R10.64+0x70], R21 ;  /* 0x000070150a00b986 */ /* 0x0005e2000c101110 */
[----:B-1----:R-:W-:-:S05]  /*78c0*/  F2FP.SATFINITE.E4M3.F32.PACK_AB_MERGE_C R23, RZ, R16, RZ ;  /* 0x00000010ff17723e */ /* 0x002fca00048070ff */
[----:B------:R2:W-:Y:S01]  /*78d0*/  @!P5 STG.E.U8 desc[UR16][R10.64+0x71], R7 ;  /* 0x000071070a00d986 */ /* 0x0005e2000c101110 */
[----:B0-----:R-:W-:-:S03]  /*78e0*/  F2FP.SATFINITE.E4M3.F32.PACK_AB_MERGE_C R19, RZ, R14, RZ ;  /* 0x0000000eff13723e */ /* 0x001fc600048070ff */
[----:B------:R2:W-:Y:S04]  /*78f0*/  @!P4 STG.E.U8 desc[UR16][R12.64+0x78], R15 ;  /* 0x0000780f0c00c986 */ /* 0x0005e8000c101110 */
[----:B------:R2:W-:Y:S04]  /*7900*/  @!P1 STG.E.U8 desc[UR16][R12.64+0x79], R19 ;  /* 0x000079130c009986 */ /* 0x0005e8000c101110 */
[----:B------:R2:W-:Y:S04]  /*7910*/  @!P6 STG.E.U8 desc[UR16][R10.64+0x78], R17 ;  /* 0x000078110a00e986 */ /* 0x0005e8000c101110 */
[----:B------:R2:W-:Y:S02]  /*7920*/  @!P0 STG.E.U8 desc[UR16][R10.64+0x79], R23 ;  /* 0x000079170a008986 */ /* 0x0005e4000c101110 */
.L_x_167:
[----:B------:R-:W-:Y:S05]  /*7930*/  BSYNC B0 ;  /* 0x0000000000007941 */ /* 0x000fea0003800000 */
.L_x_37:
[----:B------:R-:W-:Y:S01]  /*7940*/  ULDC UR6, c[0x0][0xc] ;  /* 0x0000030000067ab9 */ /* 0x000fe20000000800 */
[----:B------:R-:W-:Y:S01]  /*7950*/  ULDC UR7, c[0x0][0x10] ;  /* 0x0000040000077ab9 */ /* 0x000fe20000000800 */
[----:B0-2--5:R-:W0:Y:S01]  /*7960*/  LDC R7, c[0x0][0x14] ;  /* 0x00000500ff077b82 */ /* 0x025e220000000800 */
[----:B------:R-:W-:Y:S01]  /*7970*/  UIMAD.WIDE.U32 UR6, UR6, UR7, URZ ;  /* 0x00000007060672a5 */ /* 0x000fe2000f8e003f */
[----:B----4-:R-:W-:Y:S01]  /*7980*/  PRMT R10, RZ, 0x7610, R10 ;  /* 0x00007610ff0a7816 */ /* 0x010fe2000000000a */
[----:B------:R-:W-:-:S04]  /*7990*/  IMAD.MOV.U32 R11, RZ, RZ, -0x1 ;  /* 0xffffffffff0b7424 */ /* 0x000fc800078e00ff */
[----:B0-----:R-:W-:-:S04]  /*79a0*/  IMAD.WIDE.U32 R2, R7, UR6, R2 ;  /* 0x0000000607027c25 */ /* 0x001fc8000f8e0002 */
[----:B------:R-:W-:Y:S01]  /*79b0*/  IMAD R7, R7, UR7, RZ ;  /* 0x0000000707077c24 */ /* 0x000fe2000f8e02ff */
[----:B------:R-:W-:Y:S02]  /*79c0*/  ULDC.64 UR6, c[0x0][0x650] ;  /* 0x0001940000067ab9 */ /* 0x000fe40000000a00 */
[----:B------:R-:W-:Y:S01]  /*79d0*/  ISETP.GE.U32.AND P0, PT, R2, UR6, PT ;  /* 0x0000000602007c0c */ /* 0x000fe2000bf06070 */
[----:B------:R-:W-:Y:S02]  /*79e0*/  IMAD.IADD R3, R3, 0x1, R7 ;  /* 0x0000000103037824 */ /* 0x000fe400078e0207 */
[----:B------:R-:W-:-:S03]  /*79f0*/  IMAD.MOV.U32 R7, RZ, RZ, -0x1 ;  /* 0xffffffffff077424 */ /* 0x000fc600078e00ff */
[----:B------:R-:W-:-:S13]  /*7a00*/  ISETP.GE.U32.AND.EX P0, PT, R3, UR7, PT, P0 ;  /* 0x0000000703007c0c */ /* 0x000fda000bf06100 */
[----:B------:R-:W-:Y:S05]  /*7a10*/  @P0 BRA `(.L_x_168) ;  /* 0x0000000400600947 */ /* 0x000fea0003800000 */
[----:B------:R-:W0:Y:S01]  /*7a20*/  S2R R22, SR_CTAID.X ;  /* 0x0000000000167919 */ /* 0x000e220000002500 */
[----:B------:R-:W2:Y:S01]  /*7a30*/  LDC.64 R16, c[0x0][0x628] ;  /* 0x00018a00ff107b82 */ /* 0x000ea20000000a00 */
[----:B------:R-:W-:Y:S01]  /*7a40*/  ULDC UR6, c[0x0][0x150] ;  /* 0x0000540000067ab9 */ /* 0x000fe20000000800 */
[----:B------:R-:W-:Y:S01]  /*7a50*/  IMAD.MOV.U32 R14, RZ, RZ, R2 ;  /* 0x000000ffff0e7224 */ /* 0x000fe200078e0002 */
[----:B------:R-:W4:Y:S01]  /*7a60*/  S2R R24, SR_CTAID.Y ;  /* 0x0000000000187919 */ /* 0x000f220000002600 */
[----:B------:R-:W-:-:S04]  /*7a70*/  IMAD.MOV.U32 R15, RZ, RZ, R3 ;  /* 0x000000ffff0f7224 */ /* 0x000fc800078e0003 */
[----:B------:R-:W1:Y:S08]  /*7a80*/  LDC R25, c[0x0][0x144] ;  /* 0x00005100ff197b82 */ /* 0x000e700000000800 */
[----:B------:R-:W1:Y:S08]  /*7a90*/  LDC R18, c[0x0][0x630] ;  /* 0x00018c00ff127b82 */ /* 0x000e700000000800 */
[----:B------:R-:W1:Y:S01]  /*7aa0*/  LDC.64 R20, c[0x0][0x620] ;  /* 0x00018800ff147b82 */ /* 0x000e620000000a00 */
[----:B--2---:R-:W-:-:S04]  /*7ab0*/  ISETP.NE.U32.AND P0, PT, R16, RZ, PT ;  /* 0x000000ff1000720c */ /* 0x004fc80003f05070 */
[----:B------:R-:W-:Y:S02]  /*7ac0*/  ISETP.NE.AND.EX P0, PT, R17, RZ, PT, P0 ;  /* 0x000000ff1100720c */ /* 0x000fe40003f05300 */
[----:B0-----:R-:W-:-:S05]  /*7ad0*/  I2FP.F32.U32 R7, R22 ;  /* 0x0000001600077245 */ /* 0x001fca0000201000 */
[----:B------:R-:W-:-:S04]  /*7ae0*/  FMUL R7, R7, UR6 ;  /* 0x0000000607077c20 */ /* 0x000fc80008400000 */
[----:B------:R0:W2:Y:S02]  /*7af0*/  F2I.U32.TRUNC.NTZ R23, R7 ;  /* 0x0000000700177305 */ /* 0x0000a4000020f000 */
[----:B----4-:R-:W-:Y:S05]  /*7b00*/  @!P0 BRA `(.L_x_169) ;  /* 0x0000000000288947 */ /* 0x010fea0003800000 */
[----:B0-----:R-:W0:Y:S02]  /*7b10*/  LDC R7, c[0x0][0x634] ;  /* 0x00018d00ff077b82 */ /* 0x001e240000000800 */
        /* <DEDUP_REMOVED lines=9> */
.L_x_169:
[-CC-:B-1----:R-:W-:Y:S01]  /*7bb0*/  SHF.R.U64 R19, R14, R18.reuse, R15.reuse ;  /* 0x000000120e137219 */ /* 0x182fe2000000120f */
[----:B------:R-:W1:Y:S01]  /*7bc0*/  LDC.64 R30, c[0x0][0x640] ;  /* 0x00019000ff1e7b82 */ /* 0x000e620000000a00 */
[----:B0-----:R-:W-:Y:S01]  /*7bd0*/  SHF.R.U32.HI R7, RZ, R18, R15 ;  /* 0x00000012ff077219 */ /* 0x001fe2000001160f */
[----:B--2---:R-:W-:Y:S01]  /*7be0*/  IMAD.MOV R23, RZ, RZ, -R23 ;  /* 0x000000ffff177224 */ /* 0x004fe200078e0a17 */
[----:B------:R-:W-:Y:S01]  /*7bf0*/  IADD3 R13, P0, RZ, -R19, RZ ;  /* 0x80000013ff0d7210 */ /* 0x000fe20007f1e0ff */
[----:B------:R-:W-:Y:S02]  /*7c00*/  ULDC UR6, c[0x0][0x154] ;  /* 0x0000550000067ab9 */ /* 0x000fe40000000800 */
[----:B------:R-:W-:Y:S02]  /*7c10*/  IMAD R25, R25, R23, R22 ;  /* 0x0000001719197224 */ /* 0x000fe400078e0216 */
[----:B------:R-:W0:Y:S01]  /*7c20*/  LDC R14, c[0x0][0x618] ;  /* 0x00018600ff0e7b82 */ /* 0x000e220000000800 */
[----:B------:R-:W-:-:S02]  /*7c30*/  IMAD.X R7, RZ, RZ, ~R7, P0 ;  /* 0x000000ffff077224 */ /* 0x000fc400000e0e07 */
[----:B------:R-:W-:-:S04]  /*7c40*/  IMAD.WIDE.U32 R10, R13, R20, R2 ;  /* 0x000000140d0a7225 */ /* 0x000fc800078e0002 */
[----:B------:R-:W-:Y:S01]  /*7c50*/  IMAD R12, R7, R20, RZ ;  /* 0x00000014070c7224 */ /* 0x000fe200078e02ff */
[----:B---3--:R-:W2:Y:S03]  /*7c60*/  LDC R26, c[0x0][0x608] ;  /* 0x00018200ff1a7b82 */ /* 0x008ea60000000800 */
[----:B------:R-:W-:Y:S02]  /*7c70*/  IMAD R7, R13, R21, R12 ;  /* 0x000000150d077224 */ /* 0x000fe400078e020c */
[----:B------:R-:W-:Y:S02]  /*7c80*/  IMAD.MOV.U32 R13, RZ, RZ, 0x1 ;  /* 0x00000001ff0d7424 */ /* 0x000fe400078e00ff */
[----:B------:R-:W-:Y:S01]  /*7c90*/  IMAD.IADD R7, R11, 0x1, R7 ;  /* 0x000000010b077824 */ /* 0x000fe200078e0207 */
[----:B------:R-:W3:Y:S01]  /*7ca0*/  LDC R28, c[0x0][0x658] ;  /* 0x00019600ff1c7b82 */ /* 0x000ee20000000800 */
[----:B------:R-:W-:-:S02]  /*7cb0*/  I2FP.F32.U32 R11, R24 ;  /* 0x00000018000b7245 */ /* 0x000fc40000201000 */
[----:B-1----:R-:W-:-:S03]  /*7cc0*/  ISETP.NE.U32.AND P0, PT, R30, RZ, PT ;  /* 0x000000ff1e00720c */ /* 0x002fc60003f05070 */
[----:B------:R-:W-:Y:S01]  /*7cd0*/  FMUL R12, R11, UR6 ;  /* 0x000000060b0c7c20 */ /* 0x000fe20008400000 */
[----:B------:R-:W-:Y:S01]  /*7ce0*/  ISETP.NE.AND.EX P0, PT, R31, RZ, PT, P0 ;  /* 0x000000ff1f00720c */ /* 0x000fe20003f05300 */
[----:B------:R-:W1:Y:S01]  /*7cf0*/  LDC R23, c[0x0][0x148] ;  /* 0x00005200ff177b82 */ /* 0x000e620000000800 */
[-CC-:B0-----:R-:W-:Y:S01]  /*7d00*/  SHF.R.U64 R18, R10, R14.reuse, R7.reuse ;  /* 0x0000000e0a127219 */ /* 0x181fe20000001207 */
[----:B------:R0:W4:Y:S01]  /*7d10*/  F2I.U32.TRUNC.NTZ R20, R12 ;  /* 0x0000000c00147305 */ /* 0x000122000020f000 */
[----:B------:R-:W-:Y:S01]  /*7d20*/  SHF.R.U32.HI R7, RZ, R14, R7 ;  /* 0x0000000eff077219 */ /* 0x000fe20000011607 */
[----:B------:R-:W-:-:S04]  /*7d30*/  IMAD.MOV.U32 R11, RZ, RZ, -0x1 ;  /* 0xffffffffff0b7424 */ /* 0x000fc800078e00ff */
[----:B------:R-:W0:Y:S01]  /*7d40*/  LDC R22, c[0x0][0x600] ;  /* 0x00018000ff167b82 */ /* 0x000e220000000800 */
[-CC-:B--2---:R-:W-:Y:S02]  /*7d50*/  SHF.R.U64 R16, R18, R26.reuse, R7.reuse ;  /* 0x0000001a12107219 */ /* 0x184fe40000001207 */
[----:B------:R-:W-:-:S05]  /*7d60*/  SHF.R.U32.HI R7, RZ, R26, R7 ;  /* 0x0000001aff077219 */ /* 0x000fca0000011607 */
[----:B------:R-:W2:Y:S01]  /*7d70*/  LDC R29, c[0x0][0x648] ;  /* 0x00019200ff1d7b82 */ /* 0x000ea20000000800 */
[-C--:B---3--:R-:W-:Y:S02]  /*7d80*/  SHF.L.U32 R10, R11, R28.reuse, RZ ;  /* 0x0000001c0b0a7219 */ /* 0x088fe400000006ff */
[--C-:B------:R-:W-:Y:S02]  /*7d90*/  SHF.R.U64 R21, R16, R28, R7.reuse ;  /* 0x0000001c10157219 */ /* 0x100fe40000001207 */
[----:B------:R-:W-:Y:S02]  /*7da0*/  LOP3.LUT R27, RZ, R10, RZ, 0x33, !PT ;  /* 0x0000000aff1b7212 */ /* 0x000fe400078e33ff */
[-C--:B------:R-:W-:Y:S01]  /*7db0*/  SHF.R.U32.HI R11, RZ, R28.reuse, R7 ;  /* 0x0000001cff0b7219 */ /* 0x080fe20000011607 */
[----:B------:R-:W3:Y:S01]  /*7dc0*/  LDC R32, c[0x0][0x638] ;  /* 0x00018e00ff207b82 */ /* 0x000ee20000000800 */
[----:B------:R-:W-:Y:S01]  /*7dd0*/  SHF.L.U32 R26, R13, R28, RZ ;  /* 0x0000001c0d1a7219 */ /* 0x000fe200000006ff */
[----:B------:R-:W-:-:S06]  /*7de0*/  IMAD.MOV.U32 R10, RZ, RZ, R21 ;  /* 0x000000ffff0a7224 */ /* 0x000fcc00078e0015 */
[----:B------:R-:W0:Y:S01]  /*7df0*/  LDC R33, c[0x0][0x610] ;  /* 0x00018400ff217b82 */ /* 0x000e220000000800 */
[----:B----4-:R-:W-:Y:S05]  /*7e00*/  @!P0 BRA `(.L_x_170) ;  /* 0x0000000000288947 */ /* 0x010fea0003800000 */
[----:B------:R-:W4:Y:S02]  /*7e10*/  LDC R10, c[0x0][0x64c] ;  /* 0x00019300ff0a7b82 */ /* 0x000f240000000800 */
[----:B----4-:R-:W-:-:S05]  /*7e20*/  IADD3 R7, P0, R21, R10, RZ ;  /* 0x0000000a15077210 */ /* 0x010fca0007f1e0ff */
[----:B------:R-:W-:-:S04]  /*7e30*/  IMAD.X R17, RZ, RZ, R11, P0 ;  /* 0x000000ffff117224 */ /* 0x000fc800000e060b */
[----:B------:R-:W-:-:S04]  /*7e40*/  IMAD.WIDE.U32 R10, R17, R30, RZ ;  /* 0x0000001e110a7225 */ /* 0x000fc800078e00ff */
[----:B0-----:R-:W-:-:S04]  /*7e50*/  IMAD.WIDE.U32 R12, P0, R7, R31, R10 ;  /* 0x0000001f070c7225 */ /* 0x001fc8000780000a */
[----:B------:R-:W-:-:S04]  /*7e60*/  IMAD.WIDE.U32 R10, R7, R30, RZ ;  /* 0x0000001e070a7225 */ /* 0x000fc800078e00ff */
[----:B------:R-:W-:Y:S01]  /*7e70*/  IMAD.X R15, RZ, RZ, RZ, P0 ;  /* 0x000000ffff0f7224 */ /* 0x000fe200000e06ff */
[----:B------:R-:W-:Y:S01]  /*7e80*/  IADD3 RZ, P0, R11, R12, RZ ;  /* 0x0000000c0bff7210 */ /* 0x000fe20007f1e0ff */
[----:B------:R-:W-:-:S04]  /*7e90*/  IMAD.MOV.U32 R14, RZ, RZ, R13 ;  /* 0x000000ffff0e7224 */ /* 0x000fc800078e000d */
[----:B------:R-:W-:-:S08]  /*7ea0*/  IMAD.WIDE.U32.X R10, R17, R31, R14, P0 ;  /* 0x0000001f110a7225 */ /* 0x000fd000000e040e */
.L_x_170:
[----:B--2---:R-:W-:Y:S01]  /*7eb0*/  SHF.R.U64 R7, R10, R29, R11 ;  /* 0x0000001d0a077219 */ /* 0x004fe2000000120b */
[----:B0-----:R-:W-:Y:S01]  /*7ec0*/  VIADD R11, R22, 0xffffffff ;  /* 0xffffffff160b7836 */ /* 0x001fe20000000000 */
[----:B------:R-:W-:Y:S01]  /*7ed0*/  LOP3.LUT R28, R16, R27, RZ, 0xc0, !PT ;  /* 0x0000001b101c7212 */ /* 0x000fe200078ec0ff */
[----:B------:R-:W-:Y:S02]  /*7ee0*/  IMAD.MOV R20, RZ, RZ, -R20 ;  /* 0x000000ffff147224 */ /* 0x000fe400078e0a14 */
[----:B------:R-:W-:Y:S01]  /*7ef0*/  IMAD.MOV R10, RZ, RZ, -R7 ;  /* 0x000000ffff0a7224 */ /* 0x000fe200078e0a07 */
[----:B------:R-:W-:Y:S01]  /*7f00*/  LOP3.LUT R18, R18, R11, RZ, 0xc0, !PT ;  /* 0x0000000b12127212 */ /* 0x000fe200078ec0ff */
[----:B------:R-:W-:Y:S02]  /*7f10*/  IMAD R28, R26, R7, R28 ;  /* 0x000000071a1c7224 */ /* 0x000fe400078e021c */
[----:B-1----:R-:W-:Y:S02]  /*7f20*/  @P2 IMAD R25, R23, R20, R24 ;  /* 0x0000001417192224 */ /* 0x002fe400078e0218 */
[----:B---3--:R-:W-:-:S02]  /*7f30*/  IMAD R7, R10, R32, R21 ;  /* 0x000000200a077224 */ /* 0x008fc400078e0215 */
[----:B------:R-:W-:Y:S02]  /*7f40*/  IMAD R28, R28, R33, R25 ;  /* 0x000000211c1c7224 */ /* 0x000fe400078e0219 */
[----:B------:R-:W-:Y:S02]  /*7f50*/  IMAD R7, R7, R22, R18 ;  /* 0x0000001607077224 */ /* 0x000fe400078e0212 */
[----:B------:R-:W-:-:S03]  /*7f60*/  IMAD.MOV.U32 R10, RZ, RZ, 0x1 ;  /* 0x00000001ff0a7424 */ /* 0x000fc600078e00ff */
[----:B------:R-:W-:Y:S02]  /*7f70*/  SEL R11, R7, R28, !P2 ;  /* 0x0000001c070b7207 */ /* 0x000fe40005000000 */
[----:B------:R-:W-:Y:S01]  /*7f80*/  SEL R28, R28, R7, !P2 ;  /* 0x000000071c1c7207 */ /* 0x000fe20005000000 */
[----:B------:R-:W-:-:S07]  /*7f90*/  IMAD.MOV.U32 R7, RZ, RZ, R19 ;  /* 0x000000ffff077224 */ /* 0x000fce00078e0013 */
.L_x_168:
[----:B------:R-:W-:Y:S01]  /*7fa0*/  LOP3.LUT P0, RZ, R10, 0xff, RZ, 0xc0, !PT ;  /* 0x000000ff0aff7812 */ /* 0x000fe2000780c0ff */
[----:B------:R-:W-:-:S12]  /*7fb0*/  IMAD.MOV.U32 R10, RZ, RZ, R28 ;  /* 0x000000ffff0a7224 */ /* 0x000fd800078e001c */
[----:B------:R-:W-:Y:S05]  /*7fc0*/  @P0 BRA `(.L_x_171) ;  /* 0xffffff9000880947 */ /* 0x000fea000383ffff */
[----:B------:R-:W-:Y:S05]  /*7fd0*/  EXIT ;  /* 0x000000000000794d */ /* 0x000fea0003800000 */
.L_x_7:
[----:B0-----:R-:W-:Y:S01]  /*7fe0*/  ULDC.64 UR4, c[0x0][0x650] ;  /* 0x0001940000047ab9 */ /* 0x001fe20000000a00 */
        /* <DEDUP_REMOVED lines=25> */
.L_x_173:
[----:B------:R-:W0:Y:S01]  /*8180*/  LDC.64 R28, c[0x0][0x640] ;  /* 0x00019000ff1c7b82 */ /* 0x000e220000000a00 */
[-CC-:B------:R-:W-:Y:S01]  /*8190*/  SHF.R.U64 R21, R16, R6.reuse, R17.reuse ;  /* 0x0000000610157219 */ /* 0x180fe20000001211 */
[----:B------:R-:W-:Y:S01]  /*81a0*/  IMAD.MOV.U32 R31, RZ, RZ, 0x1 ;  /* 0x00000001ff1f7424 */ /* 0x000fe200078e00ff */
[----:B------:R-:W-:Y:S02]  /*81b0*/  SHF.R.U32.HI R5, RZ, R6, R17 ;  /* 0x00000006ff057219 */ /* 0x000fe40000011611 */
        /* <DEDUP_REMOVED lines=9> */
[----:B0-----:R-:W-:Y:S01]  /*8250*/  ISETP.NE.U32.AND P0, PT, R28, RZ, PT ;  /* 0x000000ff1c00720c */ /* 0x001fe20003f05070 */
[----:B------:R-:W-:-:S03]  /*8260*/  IMAD.MOV.U32 R11, RZ, RZ, -0x1 ;  /* 0xffffffffff0b7424 */ /* 0x000fc600078e00ff */
[----:B------:R-:W-:Y:S02]  /*8270*/  ISETP.NE.AND.EX P0, PT, R29, RZ, PT, P0 ;  /* 0x000000ff1d00720c */ /* 0x000fe40003f05300 */
[----:B------:R-:W0:Y:S01]  /*8280*/  LDC R24, c[0x0][0x600] ;  /* 0x00018000ff187b82 */ /* 0x000e220000000800 */
[-CC-:B-1----:R-:W-:Y:S02]  /*8290*/  SHF.R.U64 R18, R10, R14.reuse, R5.reuse ;  /* 0x0000000e0a127219 */ /* 0x182fe40000001205 */
[----:B------:R-:W-:-:S05]  /*82a0*/  SHF.R.U32.HI R5, RZ, R14, R5 ;  /* 0x0000000eff057219 */ /* 0x000fca0000011605 */
        /* <DEDUP_REMOVED lines=21> */
.L_x_174:
[----:B-1----:R-:W-:Y:S01]  /*8400*/  SHF.R.U64 R6, R10, R25, R11 ;  /* 0x000000190a067219 */ /* 0x002fe2000000120b */
[----:B0-----:R-:W-:Y:S01]  /*8410*/  VIADD R11, R24, 0xffffffff ;  /* 0xffffffff180b7836 */ /* 0x001fe20000000000 */
[----:B------:R-:W-:Y:S01]  /*8420*/  SHF.L.U32 R9, R31, R26, RZ ;  /* 0x0000001a1f097219 */ /* 0x000fe200000006ff */
[----:B------:R-:W-:Y:S01]  /*8430*/  @P2 IMAD R12, R13, R20, R8 ;  /* 0x000000140d0c2224 */ /* 0x000fe200078e0208 */
[----:B------:R-:W-:Y:S01]  /*8440*/  LOP3.LUT R5, R22, R33, RZ, 0xc0, !PT ;  /* 0x0000002116057212 */ /* 0x000fe200078ec0ff */
[----:B------:R-:W-:Y:S01]  /*8450*/  IMAD.MOV R10, RZ, RZ, -R6 ;  /* 0x000000ffff0a7224 */ /* 0x000fe200078e0a06 */
[----:B------:R-:W-:Y:S01]  /*8460*/  LOP3.LUT R18, R18, R11, RZ, 0xc0, !PT ;  /* 0x0000000b12127212 */ /* 0x000fe200078ec0ff */
[----:B------:R-:W-:Y:S02]  /*8470*/  IMAD.MOV.U32 R8, RZ, RZ, 0x1 ;  /* 0x00000001ff087424 */ /* 0x000fe400078e00ff */
[----:B------:R-:W-:Y:S02]  /*8480*/  IMAD R9, R9, R6, R5 ;  /* 0x0000000609097224 */ /* 0x000fe400078e0205 */
[----:B--2---:R-:W-:-:S02]  /*8490*/  IMAD R5, R10, R27, R23 ;  /* 0x0000001b0a057224 */ /* 0x004fc400078e0217 */
[----:B---3--:R-:W-:Y:S02]  /*84a0*/  IMAD R6, R9, R30, R12 ;  /* 0x0000001e09067224 */ /* 0x008fe400078e020c */
[----:B------:R-:W-:Y:S01]  /*84b0*/  IMAD R9, R5, R24, R18 ;  /* 0x0000001805097224 */ /* 0x000fe200078e0212 */
[----:B------:R-:W-:Y:S01]  /*84c0*/  PRMT R5, R8, 0x7610, R5 ;  /* 0x0000761008057816 */ /* 0x000fe20000000005 */
[----:B------:R-:W-:-:S03]  /*84d0*/  IMAD.MOV.U32 R16, RZ, RZ, R21 ;  /* 0x000000ffff107224 */ /* 0x000fc600078e0015 */
[----:B------:R-:W-:Y:S02]  /*84e0*/  SEL R17, R9, R6, !P2 ;  /* 0x0000000609117207 */ /* 0x000fe40005000000 */
[----:B------:R-:W-:-:S07]  /*84f0*/  SEL R6, R6, R9, !P2 ;  /* 0x0000000906067207 */ /* 0x000fce0005000000 */
.L_x_172:
[----:B------:R-:W-:-:S08]  /*8500*/  NOP ;  /* 0x0000000000007918 */ /* 0x000fd00000000000 */
[----:B------:R-:W0:-:S00]  /*8510*/  USETMAXREG.DEALLOC.CTAPOOL 0x28 ;  /* 0x00000028000079c8 */ /* 0x000e0000080e0500 */
[----:B0-----:R-:W-:-:S13]  /*8520*/  ISETP.NE.AND P0, PT, R7, RZ, PT ;  /* 0x000000ff0700720c */ /* 0x001fda0003f05270 */
[----:B------:R-:W-:Y:S05]  /*8530*/  @P0 EXIT ;  /* 0x000000000000094d */ /* 0x000fea0003800000 */
[----:B------:R-:W-:Y:S01]  /*8540*/  LOP3.LUT P0, RZ, R5, 0xff, RZ, 0xc0, !PT ;  /* 0x000000ff05ff7812 */ /* 0x000fe2000780c0ff */
[----:B------:R-:W-:Y:S02]  /*8550*/  IMAD.MOV.U32 R11, RZ, RZ, 0x1 ;  /* 0x00000001ff0b7424 */ /* 0x000fe400078e00ff */
[----:B------:R-:W-:-:S10]  /*8560*/  IMAD.MOV.U32 R15, RZ, RZ, RZ ;  /* 0x000000ffff0f7224 */ /* 0x000fd400078e00ff */
[----:B------:R-:W-:Y:S05]  /*8570*/  @!P0 BRA `(.L_x_175) ;  /* 0x0000000c00308947 */ /* 0x000fea0003800000 */
[----:B------:R-:W0:Y:S01]  /*8580*/  LDC R5, c[0x0][0x28c] ;  /* 0x0000a300ff057b82 */ /* 0x000e220000000800 */
[----:B------:R-:W-:Y:S01]  /*8590*/  ULDC UR6, c[0x0][0x658] ;  /* 0x0001960000067ab9 */ /* 0x000fe20000000800 */
[----:B------:R-:W-:Y:S01]  /*85a0*/  UMOV UR9, 0xffffffff ;  /* 0xffffffff00097882 */ /* 0x000fe20000000000 */
[----:B------:R-:W-:Y:S01]  /*85b0*/  ULDC UR8, c[0x0][0xc] ;  /* 0x0000030000087ab9 */ /* 0x000fe20000000800 */
[----:B------:R-:W-:Y:S01]  /*85c0*/  USHF.L.U32 UR11, UR9, UR6, URZ ;  /* 0x00000006090b7299 */ /* 0x000fe2000800063f */
[----:B------:R-:W-:Y:S01]  /*85d0*/  BSSY B0, `(.L_x_175) ;  /* 0x00000c6000007945 */ /* 0x000fe20003800000 */
[----:B------:R-:W-:Y:S01]  /*85e0*/  UMOV UR10, 0x1 ;  /* 0x00000001000a7882 */ /* 0x000fe20000000000 */
[----:B------:R-:W-:Y:S01]  /*85f0*/  ULDC UR9, c[0x0][0x10] ;  /* 0x0000040000097ab9 */ /* 0x000fe20000000800 */
[----:B------:R-:W1:Y:S01]  /*8600*/  S2UR UR4, SR_CgaCtaId ;  /* 0x00000000000479c3 */ /* 0x000e620000008800 */
[----:B------:R-:W-:Y:S01]  /*8610*/  UIMAD.WIDE.U32 UR8, UR8, UR9, URZ ;  /* 0x00000009080872a5 */ /* 0x000fe2000f8e003f */
[----:B------:R-:W-:Y:S01]  /*8620*/  IMAD.MOV.U32 R13, RZ, RZ, 0x1 ;  /* 0x00000001ff0d7424 */ /* 0x000fe200078e00ff */
[----:B------:R-:W-:Y:S01]  /*8630*/  USHF.L.U32 UR6, UR10, UR6, URZ ;  /* 0x000000060a067299 */ /* 0x000fe2000800063f */
[----:B------:R-:W-:Y:S01]  /*8640*/  LOP3.LUT R14, R4, 0x2, RZ, 0xfc, !PT ;  /* 0x00000002040e7812 */ /* 0x000fe200078efcff */
[----:B------:R-:W-:Y:S01]  /*8650*/  IMAD.MOV.U32 R11, RZ, RZ, 0x1 ;  /* 0x00000001ff0b7424 */ /* 0x000fe200078e00ff */
[----:B------:R-:W-:Y:S01]  /*8660*/  ULDC UR10, c[0x0][0x14] ;  /* 0x00000500000a7ab9 */ /* 0x000fe20000000800 */
[----:B------:R-:W-:Y:S01]  /*8670*/  IMAD.MOV.U32 R15, RZ, RZ, RZ ;  /* 0x000000ffff0f7224 */ /* 0x000fe200078e00ff */
[----:B------:R-:W-:-:S02]  /*8680*/  UIMAD.WIDE.U32 UR22, UR8, UR10, URZ ;  /* 0x0000000a081672a5 */ /* 0x000fc4000f8e003f */
[----:B------:R-:W-:Y:S01]  /*8690*/  UIMAD UR13, UR9, UR10, URZ ;  /* 0x0000000a090d72a4 */ /* 0x000fe2000f8e023f */
[----:B------:R-:W-:Y:S01]  /*86a0*/  ULDC UR5, c[0x0][0x600] ;  /* 0x0001800000057ab9 */ /* 0x000fe20000000800 */
[----:B------:R-:W-:Y:S02]  /*86b0*/  ULOP3.LUT UR19, URZ, UR11, URZ, 0x33, !UPT ;  /* 0x0000000b3f137292 */ /* 0x000fe4000f8e333f */
[----:B------:R-:W-:Y:S01]  /*86c0*/  UIADD3 UR5, UR5, -0x1, URZ ;  /* 0xffffffff05057890 */ /* 0x000fe2000fffe03f */
[----:B0-----:R-:W-:Y:S01]  /*86d0*/  VIADD R5, R5, 0x7f ;  /* 0x0000007f05057836 */ /* 0x001fe20000000000 */
[----:B------:R-:W-:Y:S01]  /*86e0*/  UIADD3 UR13, UR23, UR13, URZ ;  /* 0x0000000d170d7290 */ /* 0x000fe2000fffe03f */
[----:B------:R-:W-:-:S03]  /*86f0*/  ULDC.64 UR24, c[0x0][0x198] ;  /* 0x0000660000187ab9 */ /* 0x000fc60000000a00 */
[----:B------:R-:W-:Y:S01]  /*8700*/  SHF.R.S32.HI R8, RZ, 0x1f, R5 ;  /* 0x0000001fff087819 */ /* 0x000fe20000011405 */
[----:B-1----:R-:W-:-:S03]  /*8710*/  USHF.L.U32 UR7, UR4, 0x6, URZ ;  /* 0x0000000604077899 */ /* 0x002fc6000800063f */
[----:B------:R-:W-:Y:S01]  /*8720*/  LEA.HI R8, R8, R5, RZ, 0x7 ;  /* 0x0000000508087211 */ /* 0x000fe200078f38ff */
[----:B------:R-:W-:Y:S02]  /*8730*/  USHF.L.U32 UR4, UR4, 0xd, URZ ;  /* 0x0000000d04047899 */ /* 0x000fe4000800063f */
[----:B------:R-:W-:Y:S01]  /*8740*/  ULOP3.LUT UR7, UR7, 0x40, URZ, 0xc0, !UPT ;  /* 0x0000004007077892 */ /* 0x000fe2000f8ec03f */
[----:B------:R-:W-:-:S05]  /*8750*/  SHF.R.S32.HI R10, RZ, 0x7, R8 ;  /* 0x00000007ff0a7819 */ /* 0x000fca0000011408 */
[----:B------:R-:W-:-:S07]  /*8760*/  VIADD R5, R10, 0x1 ;  /* 0x000000010a057836 */ /* 0x000fce0000000000 */
.L_x_186:
[----:B------:R-:W-:-:S03]  /*8770*/  UMOV UR8, 0xffffffff ;  /* 0xffffffff00087882 */ /* 0x000fc60000000000 */
[----:B------:R-:W-:Y:S05]  /*8780*/  BRA.DIV UR8, `(.L_x_176) ;  /* 0x0000000e08c07947 */ /* 0x000fea000b800000 */
[----:B------:R-:W-:-:S13]  /*8790*/  ELECT P0, URZ, PT ;  /* 0x00000000003f782f */ /* 0x000fda0003800000 */
.L_x_198:
[----:B------:R-:W0:Y:S01]  /*87a0*/  LDC R7, c[0x0][0x28c] ;  /* 0x0000a300ff077b82 */ /* 0x000e220000000800 */
[----:B------:R-:W-:Y:S01]  /*87b0*/  BSSY B1, `(.L_x_177) ;  /* 0x0000037000017945 */ /* 0x000fe20003800000 */
[----:B0-----:R-:W-:-:S13]  /*87c0*/  ISETP.LT.OR P0, PT, R7, 0x1, !P0 ;  /* 0x000000010700780c */ /* 0x001fda0004701670 */
[----:B------:R-:W-:Y:S05]  /*87d0*/  @P0 BRA `(.L_x_178) ;  /* 0x0000000000d00947 */ /* 0x000fea0003800000 */
[----:B------:R-:W-:Y:S01]  /*87e0*/  IMAD.SHL.U32 R18, R6, 0x80, RZ ;  /* 0x0000008006127824 */ /* 0x000fe200078e00ff */
[----:B------:R-:W-:Y:S01]  /*87f0*/  LEA R17, R17, UR7, 0x7 ;  /* 0x0000000711117c11 */ /* 0x000fe2000f8e38ff */
[----:B------:R-:W-:Y:S02]  /*8800*/  IMAD.MOV.U32 R21, RZ, RZ, RZ ;  /* 0x000000ffff157224 */ /* 0x000fe400078e00ff */
[----:B------:R-:W-:Y:S02]  /*8810*/  IMAD.MOV.U32 R6, RZ, RZ, R5 ;  /* 0x000000ffff067224 */ /* 0x000fe400078e0005 */
[----:B------:R-:W-:Y:S02]  /*8820*/  IMAD.MOV.U32 R7, RZ, RZ, R11 ;  /* 0x000000ffff077224 */ /* 0x000fe400078e000b */
[----:B------:R-:W-:-:S07]  /*8830*/  IMAD.MOV.U32 R8, RZ, RZ, R15 ;  /* 0x000000ffff087224 */ /* 0x000fce00078e000f */
.L_x_181:
[----:B------:R-:W0:Y:S01]  /*8840*/  S2R R12, SR_CgaCtaId ;  /* 0x00000000000c7919 */ /* 0x000e220000008800 */
[----:B------:R-:W-:Y:S02]  /*8850*/  MOV R9, 0x400 ;  /* 0x0000040000097802 */ /* 0x000fe40000000f00 */
[----:B------:R-:W-:Y:S02]  /*8860*/  LOP3.LUT P1, RZ, R0, 0x7f, RZ, 0xc0, !PT ;  /* 0x0000007f00ff7812 */ /* 0x000fe4000782c0ff */
[----:B0-----:R-:W-:Y:S02]  /*8870*/  LEA R19, R12, R9, 0x18 ;  /* 0x000000090c137211 */ /* 0x001fe400078ec0ff */
[----:B------:R-:W-:-:S09]  /*8880*/  SHF.L.U32 R9, R7, 0x1f, RZ ;  /* 0x0000001f07097819 */ /* 0x000fd200000006ff */
[----:B------:R-:W0:Y:S01]  /*8890*/  @!P1 LDC R12, c[0x0][0x500] ;  /* 0x00014000ff0c9b82 */ /* 0x000e220000000800 */
[----:B------:R-:W-:-:S04]  /*88a0*/  IMAD R20, R8, 0x8, R19 ;  /* 0x0000000808147824 */ /* 0x000fc800078e0213 */
[----:B------:R-:W1:Y:S02]  /*88b0*/  SYNCS.PHASECHK.TRANS64.TRYWAIT P0, [R20+URZ+0x28], R9 ;  /* 0x00002809140075a7 */ /* 0x000e64000800017f */
[----:B-1----:R-:W-:Y:S05]  /*88c0*/  @!P0 BRA `(.L_x_179) ;  /* 0x0000000c00908947 */ /* 0x002fea0003800000 */
.L_x_199:
[----:B-1----:R-:W-:Y:S01]  /*88d0*/  PRMT R9, R14, 0x9910, RZ ;  /* 0x000099100e097816 */ /* 0x002fe200000000ff */
[----:B0-----:R0:W-:Y:S03]  /*88e0*/  @!P1 SYNCS.ARRIVE.TRANS64 RZ, [R20+URZ], R12 ;  /* 0x0000000c14ff99a7 */ /* 0x0011e6000800003f */
[----:B------:R-:W-:-:S13]  /*88f0*/  ISETP.NE.AND P0, PT, R9, 0x2, PT ;  /* 0x000000020900780c */ /* 0x000fda0003f05270 */
[----:B0-----:R-:W-:Y:S05]  /*8900*/  @P0 BRA `(.L_x_180) ;  /* 0x0000000000040947 */ /* 0x001fea0003800000 */
[----:B------:R-:W-:Y:S01]  /*8910*/  BPT.TRAP 0x1 ;  /* 0x000000040000795c */ /* 0x000fe20000300000 */
.L_x_180:
[----:B------:R-:W-:Y:S01]  /*8920*/  R2UR UR8, R8 ;  /* 0x00000000080872ca */ /* 0x000fe200000e0000 */
[----:B------:R-:W-:Y:S01]  /*8930*/  VIADD R6, R6, 0xffffffff ;  /* 0xffffffff06067836 */ /* 0x000fe20000000000 */
[----:B------:R-:W-:Y:S01]  /*8940*/  R2UR UR18, R19 ;  /* 0x00000000131272ca */ /* 0x000fe200000e0000 */
[----:B------:R-:W-:Y:S01]  /*8950*/  UIADD3 UR14, UP0, UR24, 0xf0, URZ ;  /* 0x000000f0180e7890 */ /* 0x000fe2000ff1e03f */
[----:B------:R-:W-:Y:S01]  /*8960*/  R2UR UR20, R18 ;  /* 0x00000000121472ca */ /* 0x000fe200000e0000 */
[----:B------:R-:W-:Y:S01]  /*8970*/  UIADD3 UR26, UP1, UR24, 0x1f0, URZ ;  /* 0x000001f0181a7890 */ /* 0x000fe2000ff3e03f */
[----:B------:R-:W-:Y:S01]  /*8980*/  R2UR UR9, R20 ;  /* 0x00000000140972ca */ /* 0x000fe200000e0000 */
[----:B------:R-:W-:Y:S01]  /*8990*/  UIADD3.X UR15, URZ, UR25, URZ, UP0, !UPT ;  /* 0x000000193f0f7290 */ /* 0x000fe200087fe43f */
[----:B------:R-:W-:Y:S01]  /*89a0*/  R2UR UR10, R21 ;  /* 0x00000000150a72ca */ /* 0x000fe200000e0000 */
[----:B------:R-:W-:Y:S01]  /*89b0*/  VIADD R8, R8, 0x1 ;  /* 0x0000000108087836 */ /* 0x000fe20000000000 */
[----:B------:R-:W-:Y:S01]  /*89c0*/  R2UR UR12, R16 ;  /* 0x00000000100c72ca */ /* 0x000fe200000e0000 */
[----:B------:R-:W-:Y:S01]  /*89d0*/  UIADD3.X UR27, URZ, UR25, URZ, UP1, !UPT ;  /* 0x000000193f1b7290 */ /* 0x000fe20008ffe43f */
[----:B------:R-:W-:Y:S01]  /*89e0*/  R2UR UR21, R17 ;  /* 0x00000000111572ca */ /* 0x000fe200000e0000 */
[----:B------:R-:W-:Y:S01]  /*89f0*/  USHF.L.U32 UR8, UR8, 0xe, URZ ;  /* 0x0000000e08087899 */ /* 0x000fe2000800063f */
[----:B------:R-:W-:Y:S01]  /*8a00*/  ISETP.GT.AND P1, PT, R6, 0x1, PT ;  /* 0x000000010600780c */ /* 0x000fe20003f24270 */
[----:B------:R-:W-:Y:S01]  /*8a10*/  UMOV UR16, 0x0 ;  /* 0x0000000000107882 */ /* 0x000fe20000000000 */
[----:B------:R-:W-:Y:S01]  /*8a20*/  UMOV UR17, 0x10000000 ;  /* 0x1000000000117882 */ /* 0x000fe20000000000 */
[----:B------:R-:W-:Y:S01]  /*8a30*/  ULOP3.LUT UR11, UR8, 0x2000, UR4, 0xf8, !UPT ;  /* 0x00002000080b7892 */ /* 0x000fe2000f8ef804 */
[C---:B------:R-:W-:Y:S01]  /*8a40*/  ISETP.NE.AND P0, PT, R8.reuse, 0x5, PT ;  /* 0x000000050800780c */ /* 0x040fe20003f05270 */
[----:B------:R-:W-:Y:S01]  /*8a50*/  UIADD3 UR8, UR18, 0x100, UR8 ;  /* 0x0000010012087890 */ /* 0x000fe2000fffe008 */
[----:B------:R-:W-:Y:S01]  /*8a60*/  VIADD R21, R21, 0x80 ;  /* 0x0000008015157836 */ /* 0x000fe20000000000 */
[----:B------:R-:W-:Y:S01]  /*8a70*/  UIADD3 UR18, UR18, 0x14100, UR11 ;  /* 0x0001410012127890 */ /* 0x000fe2000fffe00b */
[----:B------:R-:W-:Y:S01]  /*8a80*/  SEL R12, RZ, 0x1, P0 ;  /* 0x00000001ff0c7807 */ /* 0x000fe20000000000 */
[----:B------:R-:W-:Y:S01]  /*8a90*/  UMOV UR28, 0x30000 ;  /* 0x00030000001c7882 */ /* 0x000fe20000000000 */
[----:B------:R-:W-:Y:S01]  /*8aa0*/  UMOV UR11, UR20 ;  /* 0x00000014000b7c82 */ /* 0x000fe20008000000 */
[----:B------:R-:W-:-:S02]  /*8ab0*/  SEL R8, R8, RZ, P0 ;  /* 0x000000ff08087207 */ /* 0x000fc40000000000 */
[----:B------:R-:W-:Y:S01]  /*8ac0*/  LOP3.LUT R7, R7, R12, RZ, 0x3c, !PT ;  /* 0x0000000c07077212 */ /* 0x000fe200078e3cff */
[----:B------:R0:W-:Y:S02]  /*8ad0*/  UTMALDG.3D [UR8], [UR14], desc[UR16] ;  /* 0x000010080e0075b4 */ /* 0x0001e40008011000 */
[----:B0-----:R-:W-:Y:S01]  /*8ae0*/  UMOV UR8, UR18 ;  /* 0x0000001200087c82 */ /* 0x001fe20008000000 */
[----:B------:R-:W-:Y:S02]  /*8af0*/  UMOV UR11, UR21 ;  /* 0x00000015000b7c82 */ /* 0x000fe40008000000 */
[----:B------:R0:W-:Y:S02]  /*8b00*/  UTMALDG.3D.MULTICAST [UR8], [UR26], UR28, desc[UR16] ;  /* 0x000010081a0073b4 */ /* 0x0001e4000801181c */
[----:B0-----:R-:W-:Y:S05]  /*8b10*/  @P1 BRA `(.L_x_181) ;  /* 0xfffffffc00481947 */ /* 0x001fea000383ffff */
.L_x_178:
[----:B------:R-:W-:Y:S05]  /*8b20*/  BSYNC B1 ;  /* 0x0000000000017941 */ /* 0x000fea0003800000 */
.L_x_177:
[----:B------:R-:W-:Y:S01]  /*8b30*/  LOP3.LUT P1, RZ, R13, 0xff, RZ, 0xc0, !PT ;  /* 0x000000ff0dff7812 */ /* 0x000fe2000782c0ff */
[C---:B------:R-:W-:Y:S01]  /*8b40*/  IMAD.IADD R15, R10.reuse, 0x1, R15 ;  /* 0x000000010a0f7824 */ /* 0x040fe200078e020f */
[----:B------:R-:W-:Y:S01]  /*8b50*/  ULDC.64 UR8, c[0x0][0x650] ;  /* 0x0001940000087ab9 */ /* 0x000fe20000000a00 */
[C---:B------:R-:W-:Y:S01]  /*8b60*/  ISETP.GE.U32.AND P3, PT, R10.reuse, 0x5, PT ;  /* 0x000000050a00780c */ /* 0x040fe20003f66070 */
[----:B------:R-:W-:Y:S01]  /*8b70*/  BSSY B1, `(.L_x_182) ;  /* 0x0000069000017945 */ /* 0x000fe20003800000 */
[----:B------:R-:W-:Y:S01]  /*8b80*/  IMAD.MOV.U32 R17, RZ, RZ, -0x1 ;  /* 0xffffffffff117424 */ /* 0x000fe200078e00ff */
[----:B------:R-:W-:Y:S01]  /*8b90*/  ISETP.GT.U32.AND P0, PT, R15, 0x4, PT ;  /* 0x000000040f00780c */ /* 0x000fe20003f04070 */
[----:B------:R-:W-:Y:S01]  /*8ba0*/  IMAD.MOV.U32 R16, RZ, RZ, -0x1 ;  /* 0xffffffffff107424 */ /* 0x000fe200078e00ff */
[----:B------:R-:W-:Y:S02]  /*8bb0*/  PRMT R13, RZ, 0x7610, R13 ;  /* 0x00007610ff0d7816 */ /* 0x000fe4000000000d */
[----:B------:R-:W-:-:S03]  /*8bc0*/  ISETP.LT.U32.AND P0, PT, R10, 0x5, P0 ;  /* 0x000000050a00780c */ /* 0x000fc60000701070 */
[----:B------:R-:W0:Y:S01]  /*8bd0*/  @P1 S2R R7, SR_CgaCtaId ;  /* 0x0000000000071919 */ /* 0x000e220000008800 */
[----:B------:R-:W-:-:S04]  /*8be0*/  @P1 MOV R6, 0x400 ;  /* 0x0000040000061802 */ /* 0x000fc80000000f00 */
[----:B0-----:R-:W-:Y:S01]  /*8bf0*/  @P1 LEA R8, R7, R6, 0x18 ;  /* 0x0000000607081211 */ /* 0x001fe200078ec0ff */
[----:B------:R-:W-:Y:S01]  /*8c00*/  IMAD.WIDE.U32 R6, R15, -0x33333333, RZ ;  /* 0xcccccccd0f067825 */ /* 0x000fe200078e00ff */
[----:B------:R-:W-:Y:S02]  /*8c10*/  SEL R6, RZ, 0x1, !P0 ;  /* 0x00000001ff067807 */ /* 0x000fe40004000000 */
[----:B------:R0:W-:Y:S01]  /*8c20*/  @P1 SYNCS.ARRIVE.TRANS64.A1T0 RZ, [R8+URZ+0x68], RZ ;  /* 0x000068ff08ff19a7 */ /* 0x0001e2000810003f */
[----:B------:R-:W-:Y:S02]  /*8c30*/  IADD3 R2, P1, R2, UR22, RZ ;  /* 0x0000001602027c10 */ /* 0x000fe4000ff3e0ff */
[----:B------:R-:W-:Y:S01]  /*8c40*/  LOP3.LUT R11, R11, R6, RZ, 0x3c, !PT ;  /* 0x000000060b0b7212 */ /* 0x000fe200078e3cff */
[----:B------:R-:W-:Y:S01]  /*8c50*/  IMAD.MOV.U32 R6, RZ, RZ, -0x1 ;  /* 0xffffffffff067424 */ /* 0x000fe200078e00ff */
[----:B------:R-:W-:Y:S02]  /*8c60*/  IADD3.X R3, R3, UR13, RZ, P1, !PT ;  /* 0x0000000d03037c10 */ /* 0x000fe40008ffe4ff */
[----:B------:R-:W-:-:S02]  /*8c70*/  ISETP.GE.U32.AND P0, PT, R2, UR8, PT ;  /* 0x0000000802007c0c */ /* 0x000fc4000bf06070 */
[----:B0-----:R-:W-:Y:S02]  /*8c80*/  SHF.R.U32.HI R8, RZ, 0x2, R7 ;  /* 0x00000002ff087819 */ /* 0x001fe40000011607 */
[----:B------:R-:W-:Y:S02]  /*8c90*/  ISETP.GE.U32.AND.EX P0, PT, R3, UR9, PT, P0 ;  /* 0x0000000903007c0c */ /* 0x000fe4000bf06100 */
[----:B------:R-:W-:Y:S01]  /*8ca0*/  @P3 LOP3.LUT R11, R11, 0x1, R8, 0x78, !PT ;  /* 0x000000010b0b3812 */ /* 0x000fe200078e7808 */
[----:B------:R-:W-:Y:S01]  /*8cb0*/  IMAD R15, R8, -0x5, R15 ;  /* 0xfffffffb080f7824 */ /* 0x000fe200078e020f */
[----:B------:R-:W-:-:S09]  /*8cc0*/  PRMT R7, RZ, 0x7610, R7 ;  /* 0x00007610ff077816 */ /* 0x000fd20000000007 */
[----:B------:R-:W-:Y:S05]  /*8cd0*/  @P0 BRA `(.L_x_183) ;  /* 0x0000000400480947 */ /* 0x000fea0003800000 */
[----:B------:R-:W0:Y:S01]  /*8ce0*/  S2R R17, SR_CTAID.X ;  /* 0x0000000000117919 */ /* 0x000e220000002500 */
[----:B------:R-:W-:Y:S01]  /*8cf0*/  ULDC.64 UR8, c[0x0][0x628] ;  /* 0x00018a0000087ab9 */ /* 0x000fe20000000a00 */
[----:B------:R-:W1:Y:S01]  /*8d00*/  LDC R18, c[0x0][0x144] ;  /* 0x00005100ff127b82 */ /* 0x000e620000000800 */
[----:B------:R-:W-:Y:S01]  /*8d10*/  ISETP.NE.U32.AND P0, PT, RZ, UR8, PT ;  /* 0x00000008ff007c0c */ /* 0x000fe2000bf05070 */
[----:B------:R-:W2:Y:S01]  /*8d20*/  S2R R12, SR_CTAID.Y ;  /* 0x00000000000c7919 */ /* 0x000ea20000002600 */
[----:B------:R-:W-:Y:S01]  /*8d30*/  ULDC UR10, c[0x0][0x150] ;  /* 0x00005400000a7ab9 */ /* 0x000fe20000000800 */
[----:B------:R-:W-:Y:S01]  /*8d40*/  ULDC UR11, c[0x0][0x630] ;  /* 0x00018c00000b7ab9 */ /* 0x000fe20000000800 */
[----:B------:R-:W-:Y:S01]  /*8d50*/  ISETP.NE.AND.EX P0, PT, RZ, UR9, PT, P0 ;  /* 0x00000009ff007c0c */ /* 0x000fe2000bf05300 */
[----:B------:R-:W-:Y:S01]  /*8d60*/  IMAD.MOV.U32 R6, RZ, RZ, R2 ;  /* 0x000000ffff067224 */ /* 0x000fe200078e0002 */
[----:B0-----:R-:W-:-:S05]  /*8d70*/  I2FP.F32.U32 R7, R17 ;  /* 0x0000001100077245 */ /* 0x001fca0000201000 */
[----:B------:R-:W-:Y:S01]  /*8d80*/  FMUL R20, R7, UR10 ;  /* 0x0000000a07147c20 */ /* 0x000fe20008400000 */
[----:B------:R-:W-:-:S05]  /*8d90*/  IMAD.MOV.U32 R7, RZ, RZ, R3 ;  /* 0x000000ffff077224 */ /* 0x000fca00078e0003 */
[----:B--2---:R-:W-:Y:S05]  /*8da0*/  @!P0 BRA `(.L_x_184) ;  /* 0x0000000000288947 */ /* 0x004fea0003800000 */
[----:B------:R-:W-:Y:S02]  /*8db0*/  ULDC UR10, c[0x0][0x634] ;  /* 0x00018d00000a7ab9 */ /* 0x000fe40000000800 */
[----:B------:R-:W-:-:S05]  /*8dc0*/  IADD3 R7, P0, R2, UR10, RZ ;  /* 0x0000000a02077c10 */ /* 0x000fca000ff1e0ff */
[----:B------:R-:W-:-:S04]  /*8dd0*/  IMAD.X R19, RZ, RZ, R3, P0 ;  /* 0x000000ffff137224 */ /* 0x000fc800000e0603 */
[----:B------:R-:W-:-:S04]  /*8de0*/  IMAD.WIDE.U32 R8, R19, UR8, RZ ;  /* 0x0000000813087c25 */ /* 0x000fc8000f8e00ff */
[----:B------:R-:W-:-:S04]  /*8df0*/  IMAD.WIDE.U32 R8, P0, R7, UR9, R8 ;  /* 0x0000000907087c25 */ /* 0x000fc8000f800008 */
[----:B------:R-:W-:-:S04]  /*8e00*/  IMAD.WIDE.U32 R6, R7, UR8, RZ ;  /* 0x0000000807067c25 */ /* 0x000fc8000f8e00ff */
[----:B------:R-:W-:Y:S01]  /*8e10*/  IMAD.MOV.U32 R6, RZ, RZ, R9 ;  /* 0x000000ffff067224 */ /* 0x000fe200078e0009 */
[----:B------:R-:W-:Y:S01]  /*8e20*/  IADD3 RZ, P1, R7, R8, RZ ;  /* 0x0000000807ff7210 */ /* 0x000fe20007f3e0ff */
[----:B------:R-:W-:-:S04]  /*8e30*/  IMAD.X R7, RZ, RZ, RZ, P0 ;  /* 0x000000ffff077224 */ /* 0x000fc800000e06ff */
[----:B------:R-:W-:-:S08]  /*8e40*/  IMAD.WIDE.U32.X R6, R19, UR9, R6, P1 ;  /* 0x0000000913067c25 */ /* 0x000fd000088e0406 */
.L_x_184:
[--C-:B------:R-:W-:Y:S01]  /*8e50*/  SHF.R.U64 R16, R6, UR11, R7.reuse ;  /* 0x0000000b06107c19 */ /* 0x100fe20008001207 */
[----:B------:R-:W0:Y:S01]  /*8e60*/  F2I.U32.TRUNC.NTZ R20, R20 ;  /* 0x0000001400147305 */ /* 0x000e22000020f000 */
[----:B------:R-:W-:Y:S01]  /*8e70*/  SHF.R.U32.HI R6, RZ, UR11, R7 ;  /* 0x0000000bff067c19 */ /* 0x000fe20008011607 */
[----:B------:R-:W-:Y:S01]  /*8e80*/  ULDC.64 UR8, c[0x0][0x620] ;  /* 0x0001880000087ab9 */ /* 0x000fe20000000a00 */
[----:B------:R-:W-:Y:S01]  /*8e90*/  IADD3 R9, P0, RZ, -R16, RZ ;  /* 0x80000010ff097210 */ /* 0x000fe20007f1e0ff */
[----:B------:R-:W-:Y:S01]  /*8ea0*/  ULDC.64 UR10, c[0x0][0x640] ;  /* 0x00019000000a7ab9 */ /* 0x000fe20000000a00 */
[----:B------:R-:W2:Y:S03]  /*8eb0*/  LDC R21, c[0x0][0x148] ;  /* 0x00005200ff157b82 */ /* 0x000ea60000000800 */
[----:B------:R-:W-:Y:S01]  /*8ec0*/  IMAD.X R6, RZ, RZ, ~R6, P0 ;  /* 0x000000ffff067224 */ /* 0x000fe200000e0e06 */
[----:B------:R-:W-:-:S03]  /*8ed0*/  ISETP.NE.U32.AND P0, PT, RZ, UR10, PT ;  /* 0x0000000aff007c0c */ /* 0x000fc6000bf05070 */
[----:B------:R-:W-:Y:S01]  /*8ee0*/  IMAD R8, R6, UR8, RZ ;  /* 0x0000000806087c24 */ /* 0x000fe2000f8e02ff */
[----:B------:R-:W-:Y:S01]  /*8ef0*/  ISETP.NE.AND.EX P0, PT, RZ, UR11, PT, P0 ;  /* 0x0000000bff007c0c */ /* 0x000fe2000bf05300 */
[----:B------:R-:W-:Y:S01]  /*8f00*/  IMAD.WIDE.U32 R6, R9, UR8, R2 ;  /* 0x0000000809067c25 */ /* 0x000fe2000f8e0002 */
[----:B------:R-:W-:-:S03]  /*8f10*/  ULDC UR8, c[0x0][0x618] ;  /* 0x0001860000087ab9 */ /* 0x000fc60000000800 */
[----:B------:R-:W-:Y:S01]  /*8f20*/  IMAD R9, R9, UR9, R8 ;  /* 0x0000000909097c24 */ /* 0x000fe2000f8e0208 */
[----:B------:R-:W-:Y:S01]  /*8f30*/  ULDC UR9, c[0x0][0x154] ;  /* 0x0000550000097ab9 */ /* 0x000fe20000000800 */
[----:B0-----:R-:W-:Y:S02]  /*8f40*/  IMAD.MOV R8, RZ, RZ, -R20 ;  /* 0x000000ffff087224 */ /* 0x001fe400078e0a14 */
[----:B------:R-:W-:Y:S02]  /*8f50*/  IMAD.IADD R7, R7, 0x1, R9 ;  /* 0x0000000107077824 */ /* 0x000fe400078e0209 */
[----:B-1----:R-:W-:Y:S01]  /*8f60*/  IMAD R17, R18, R8, R17 ;  /* 0x0000000812117224 */ /* 0x002fe200078e0211 */
[----:B------:R-:W-:Y:S02]  /*8f70*/  I2FP.F32.U32 R8, R12 ;  /* 0x0000000c00087245 */ /* 0x000fe40000201000 */
[--C-:B------:R-:W-:Y:S02]  /*8f80*/  SHF.R.U64 R18, R6, UR8, R7.reuse ;  /* 0x0000000806127c19 */ /* 0x100fe40008001207 */
[----:B------:R-:W-:Y:S01]  /*8f90*/  SHF.R.U32.HI R7, RZ, UR8, R7 ;  /* 0x00000008ff077c19 */ /* 0x000fe20008011607 */
[----:B------:R-:W-:Y:S01]  /*8fa0*/  FMUL R8, R8, UR9 ;  /* 0x0000000908087c20 */ /* 0x000fe20008400000 */
[----:B------:R-:W-:-:S02]  /*8fb0*/  ULDC UR8, c[0x0][0x608] ;  /* 0x0001820000087ab9 */ /* 0x000fc40000000800 */
[--C-:B------:R-:W-:Y:S01]  /*8fc0*/  SHF.R.U64 R20, R18, UR8, R7.reuse ;  /* 0x0000000812147c19 */ /* 0x100fe20008001207 */
[----:B------:R0:W1:Y:S01]  /*8fd0*/  F2I.U32.TRUNC.NTZ R22, R8 ;  /* 0x0000000800167305 */ /* 0x000062000020f000 */
[----:B------:R-:W-:Y:S01]  /*8fe0*/  SHF.R.U32.HI R7, RZ, UR8, R7 ;  /* 0x00000008ff077c19 */ /* 0x000fe20008011607 */
[----:B------:R-:W-:-:S03]  /*8ff0*/  ULDC UR8, c[0x0][0x658] ;  /* 0x0001960000087ab9 */ /* 0x000fc60000000800 */
[--C-:B------:R-:W-:Y:S02]  /*9000*/  SHF.R.U64 R19, R20, UR8, R7.reuse ;  /* 0x0000000814137c19 */ /* 0x100fe40008001207 */
[----:B------:R-:W-:-:S03]  /*9010*/  SHF.R.U32.HI R23, RZ, UR8, R7 ;  /* 0x00000008ff177c19 */ /* 0x000fc60008011607 */
[----:B------:R-:W-:Y:S02]  /*9020*/  IMAD.MOV.U32 R6, RZ, RZ, R19 ;  /* 0x000000ffff067224 */ /* 0x000fe400078e0013 */
[----:B------:R-:W-:Y:S01]  /*9030*/  IMAD.MOV.U32 R7, RZ, RZ, R23 ;  /* 0x000000ffff077224 */ /* 0x000fe200078e0017 */
[----:B0-----:R-:W-:Y:S06]  /*9040*/  @!P0 BRA `(.L_x_185) ;  /* 0x0000000000288947 */ /* 0x001fec0003800000 */
        /* <DEDUP_REMOVED lines=10> */
.L_x_185:
[----:B------:R-:W-:Y:S01]  /*90f0*/  ULDC UR8, c[0x0][0x648] ;  /* 0x0001920000087ab9 */ /* 0x000fe20000000800 */
[----:B-1----:R-:W-:Y:S01]  /*9100*/  IMAD.MOV R22, RZ, RZ, -R22 ;  /* 0x000000ffff167224 */ /* 0x002fe200078e0a16 */
[----:B------:R-:W-:Y:S01]  /*9110*/  SHF.R.U64 R7, R6, UR8, R7 ;  /* 0x0000000806077c19 */ /* 0x000fe20008001207 */
[----:B------:R-:W-:Y:S01]  /*9120*/  ULDC UR8, c[0x0][0x638] ;  /* 0x00018e0000087ab9 */ /* 0x000fe20000000800 */
[----:B------:R-:W-:Y:S01]  /*9130*/  LOP3.LUT R6, R20, UR19, RZ, 0xc0, !PT ;  /* 0x0000001314067c12 */ /* 0x000fe2000f8ec0ff */
[----:B--2---:R-:W-:Y:S01]  /*9140*/  @P2 IMAD R17, R21, R22, R12 ;  /* 0x0000001615112224 */ /* 0x004fe200078e020c */
[----:B------:R-:W-:Y:S01]  /*9150*/  LOP3.LUT R18, R18, UR5, RZ, 0xc0, !PT ;  /* 0x0000000512127c12 */ /* 0x000fe2000f8ec0ff */
[----:B------:R-:W-:Y:S01]  /*9160*/  IMAD.MOV R8, RZ, RZ, -R7 ;  /* 0x000000ffff087224 */ /* 0x000fe200078e0a07 */
[----:B------:R-:W-:Y:S01]  /*9170*/  ULDC UR9, c[0x0][0x610] ;  /* 0x0001840000097ab9 */ /* 0x000fe20000000800 */
[----:B------:R-:W-:Y:S02]  /*9180*/  IMAD R6, R7, UR6, R6 ;  /* 0x0000000607067c24 */ /* 0x000fe4000f8e0206 */
[----:B------:R-:W-:Y:S01]  /*9190*/  IMAD R19, R8, UR8, R19 ;  /* 0x0000000808137c24 */ /* 0x000fe2000f8e0213 */
[----:B------:R-:W-:Y:S01]  /*91a0*/  ULDC UR8, c[0x0][0x600] ;  /* 0x0001800000087ab9 */ /* 0x000fe20000000800 */
[----:B------:R-:W-:-:S02]  /*91b0*/  IMAD R6, R6, UR9, R17 ;  /* 0x0000000906067c24 */ /* 0x000fc4000f8e0211 */
[----:B------:R-:W-:Y:S02]  /*91c0*/  IMAD R19, R19, UR8, R18 ;  /* 0x0000000813137c24 */ /* 0x000fe4000f8e0212 */
[----:B------:R-:W-:-:S03]  /*91d0*/  IMAD.MOV.U32 R7, RZ, RZ, 0x1 ;  /* 0x00000001ff077424 */ /* 0x000fc600078e00ff */
[----:B------:R-:W-:Y:S02]  /*91e0*/  SEL R17, R19, R6, !P2 ;  /* 0x0000000613117207 */ /* 0x000fe40005000000 */
[----:B------:R-:W-:-:S07]  /*91f0*/  SEL R6, R6, R19, !P2 ;  /* 0x0000001306067207 */ /* 0x000fce0005000000 */
.L_x_183:
[----:B------:R-:W-:Y:S05]  /*9200*/  BSYNC B1 ;  /* 0x0000000000017941 */ /* 0x000fea0003800000 */
.L_x_182:
[----:B------:R-:W-:-:S13]  /*9210*/  LOP3.LUT P0, RZ, R7, 0xff, RZ, 0xc0, !PT ;  /* 0x000000ff07ff7812 */ /* 0x000fda000780c0ff */
[----:B------:R-:W-:Y:S05]  /*9220*/  @P0 BRA `(.L_x_186) ;  /* 0xfffffff400500947 */ /* 0x000fea000383ffff */
[----:B------:R-:W-:Y:S05]  /*9230*/  BSYNC B0 ;  /* 0x0000000000007941 */ /* 0x000fea0003800000 */
.L_x_175:
[----:B------:R-:W-:-:S03]  /*9240*/  UMOV UR8, 0xffffffff ;  /* 0xffffffff00087882 */ /* 0x000fc60000000000 */
[----:B------:R-:W-:Y:S05]  /*9250*/  BRA.DIV UR8, `(.L_x_187) ;  /* 0x0000000608407947 */ /* 0x000fea000b800000 */
[----:B------:R-:W-:-:S13]  /*9260*/  ELECT P0, URZ, PT ;  /* 0x00000000003f782f */ /* 0x000fda0003800000 */
.L_x_202:
[----:B------:R-:W-:Y:S04]  /*9270*/  BSSY B0, `(.L_x_188) ;  /* 0x0000034000007945 */ /* 0x000fe80003800000 */
[----:B------:R-:W-:Y:S05]  /*9280*/  @!P0 BRA `(.L_x_189) ;  /* 0x0000000000c88947 */ /* 0x000fea0003800000 */
[----:B------:R-:W-:-:S04]  /*9290*/  LOP3.LUT R4, R4, 0x2, RZ, 0xfc, !PT ;  /* 0x0000000204047812 */ /* 0x000fc800078efcff */
[----:B------:R-:W-:-:S13]  /*92a0*/  ISETP.NE.AND P0, PT, R4, 0x3, PT ;  /* 0x000000030400780c */ /* 0x000fda0003f05270 */
[----:B------:R-:W-:Y:S05]  /*92b0*/  @!P0 BRA `(.L_x_190) ;  /* 0x0000000000048947 */ /* 0x000fea0003800000 */
[----:B------:R-:W-:Y:S01]  /*92c0*/  BPT.TRAP 0x1 ;  /* 0x000000040000795c */ /* 0x000fe20000300000 */
.L_x_190:
[----:B------:R-:W0:Y:S01]  /*92d0*/  S2R R3, SR_CgaCtaId ;  /* 0x0000000000037919 */ /* 0x000e220000008800 */
[----:B------:R-:W-:-:S04]  /*92e0*/  MOV R0, 0x400 ;  /* 0x0000040000007802 */ /* 0x000fc80000000f00 */
[----:B0-----:R-:W-:Y:S02]  /*92f0*/  LEA R0, R3, R0, 0x18 ;  /* 0x0000000003007211 */ /* 0x001fe400078ec0ff */
[----:B------:R-:W-:-:S03]  /*9300*/  SHF.L.U32 R3, R11, 0x1f, RZ ;  /* 0x0000001f0b037819 */ /* 0x000fc600000006ff */
[----:B------:R-:W-:-:S04]  /*9310*/  VIADD R0, R0, 0x28 ;  /* 0x0000002800007836 */ /* 0x000fc80000000000 */
[C---:B------:R-:W-:Y:S02]  /*9320*/  IMAD R6, R15.reuse, 0x8, R0 ;  /* 0x000000080f067824 */ /* 0x040fe400078e0200 */
[----:B------:R-:W-:Y:S02]  /*9330*/  VIADD R15, R15, 0x1 ;  /* 0x000000010f0f7836 */ /* 0x000fe40000000000 */
[----:B------:R-:W0:Y:S03]  /*9340*/  SYNCS.PHASECHK.TRANS64.TRYWAIT P0, [R6+URZ], R3 ;  /* 0x00000003060075a7 */ /* 0x000e26000800017f */
[----:B------:R-:W-:-:S04]  /*9350*/  ISETP.NE.AND P1, PT, R15, 0x5, PT ;  /* 0x000000050f00780c */ /* 0x000fc80003f25270 */
[----:B------:R-:W-:Y:S02]  /*9360*/  SEL R2, RZ, 0x1, P1 ;  /* 0x00000001ff027807 */ /* 0x000fe40000800000 */
[----:B------:R-:W-:Y:S02]  /*9370*/  SEL R15, R15, RZ, P1 ;  /* 0x000000ff0f0f7207 */ /* 0x000fe40000800000 */
[----:B------:R-:W-:-:S03]  /*9380*/  LOP3.LUT R8, R11, R2, RZ, 0x3c, !PT ;  /* 0x000000020b087212 */ /* 0x000fc600078e3cff */
[----:B------:R-:W-:Y:S01]  /*9390*/  IMAD R7, R15, 0x8, R0 ;  /* 0x000000080f077824 */ /* 0x000fe200078e0200 */
[----:B------:R-:W-:Y:S01]  /*93a0*/  SHF.L.U32 R4, R8, 0x1f, RZ ;  /* 0x0000001f08047819 */ /* 0x000fe200000006ff */
[----:B0-----:R-:W-:Y:S06]  /*93b0*/  @!P0 BRA `(.L_x_191) ;  /* 0x0000000400088947 */ /* 0x001fec0003800000 */
.L_x_203:
[----:B------:R-:W1:Y:S01]  /*93c0*/  SYNCS.PHASECHK.TRANS64.TRYWAIT P0, [R7+URZ], R4 ;  /* 0x00000004070075a7 */ /* 0x000e62000800017f */
[----:B------:R-:W-:-:S05]  /*93d0*/  VIADD R2, R15, 0x1 ;  /* 0x000000010f027836 */ /* 0x000fca0000000000 */
[----:B------:R-:W-:-:S04]  /*93e0*/  ISETP.NE.AND P1, PT, R2, 0x5, PT ;  /* 0x000000050200780c */ /* 0x000fc80003f25270 */
[----:B0-----:R-:W-:Y:S02]  /*93f0*/  SEL R3, RZ, 0x1, P1 ;  /* 0x00000001ff037807 */ /* 0x001fe40000800000 */
[----:B------:R-:W-:Y:S02]  /*9400*/  SEL R9, R2, RZ, P1 ;  /* 0x000000ff02097207 */ /* 0x000fe40000800000 */
[----:B------:R-:W-:-:S03]  /*9410*/  LOP3.LUT R8, R8, R3, RZ, 0x3c, !PT ;  /* 0x0000000308087212 */ /* 0x000fc600078e3cff */
[----:B------:R-:W-:Y:S01]  /*9420*/  IMAD R10, R9, 0x8, R0 ;  /* 0x00000008090a7824 */ /* 0x000fe200078e0200 */
[----:B------:R-:W-:Y:S01]  /*9430*/  SHF.L.U32 R5, R8, 0x1f, RZ ;  /* 0x0000001f08057819 */ /* 0x000fe200000006ff */
[----:B-1----:R-:W-:Y:S06]  /*9440*/  @!P0 BRA `(.L_x_192) ;  /* 0x0000000000f88947 */ /* 0x002fec0003800000 */
.L_x_204:
[----:B------:R-:W1:Y:S01]  /*9450*/  SYNCS.PHASECHK.TRANS64.TRYWAIT P0, [R10+URZ], R5 ;  /* 0x000000050a0075a7 */ /* 0x000e62000800017f */
[----:B------:R-:W-:-:S05]  /*9460*/  VIADD R2, R9, 0x1 ;  /* 0x0000000109027836 */ /* 0x000fca0000000000 */
[----:B------:R-:W-:-:S04]  /*9470*/  ISETP.NE.AND P1, PT, R2, 0x5, PT ;  /* 0x000000050200780c */ /* 0x000fc80003f25270 */
[----:B------:R-:W-:Y:S02]  /*9480*/  SEL R3, RZ, 0x1, P1 ;  /* 0x00000001ff037807 */ /* 0x000fe40000800000 */
[----:B0-----:R-:W-:Y:S02]  /*9490*/  SEL R7, R2, RZ, P1 ;  /* 0x000000ff02077207 */ /* 0x001fe40000800000 */
[----:B------:R-:W-:-:S03]  /*94a0*/  LOP3.LUT R9, R8, R3, RZ, 0x3c, !PT ;  /* 0x0000000308097212 */ /* 0x000fc600078e3cff */
[----:B------:R-:W-:Y:S01]  /*94b0*/  IMAD R11, R7, 0x8, R0 ;  /* 0x00000008070b7824 */ /* 0x000fe200078e0200 */
[----:B------:R-:W-:Y:S01]  /*94c0*/  SHF.L.U32 R6, R9, 0x1f, RZ ;  /* 0x0000001f09067819 */ /* 0x000fe200000006ff */
[----:B-1----:R-:W-:Y:S06]  /*94d0*/  @!P0 BRA `(.L_x_193) ;  /* 0x0000000000e88947 */ /* 0x002fec0003800000 */
.L_x_205:
[----:B------:R-:W1:Y:S01]  /*94e0*/  SYNCS.PHASECHK.TRANS64.TRYWAIT P0, [R11+URZ], R6 ;  /* 0x000000060b0075a7 */ /* 0x000e62000800017f */
[----:B------:R-:W-:-:S05]  /*94f0*/  VIADD R2, R7, 0x1 ;  /* 0x0000000107027836 */ /* 0x000fca0000000000 */
[----:B------:R-:W-:-:S04]  /*9500*/  ISETP.NE.AND P1, PT, R2, 0x5, PT ;  /* 0x000000050200780c */ /* 0x000fc80003f25270 */
[----:B------:R-:W-:Y:S02]  /*9510*/  SEL R4, RZ, 0x1, P1 ;  /* 0x00000001ff047807 */ /* 0x000fe40000800000 */
[----:B------:R-:W-:Y:S02]  /*9520*/  SEL R3, R2, RZ, P1 ;  /* 0x000000ff02037207 */ /* 0x000fe40000800000 */
[----:B------:R-:W-:Y:S01]  /*9530*/  LOP3.LUT R4, R9, R4, RZ, 0x3c, !PT ;  /* 0x0000000409047212 */ /* 0x000fe200078e3cff */
[----:B-1----:R-:W-:Y:S06]  /*9540*/  @!P0 BRA `(.L_x_194) ;  /* 0x0000000000e08947 */ /* 0x002fec0003800000 */
.L_x_206:
[----:B------:R-:W-:Y:S01]  /*9550*/  IMAD R3, R3, 0x8, R0 ;  /* 0x0000000803037824 */ /* 0x000fe200078e0200 */
[----:B------:R-:W-:-:S07]  /*9560*/  SHF.L.U32 R0, R4, 0x1f, RZ ;  /* 0x0000001f04007819 */ /* 0x000fce00000006ff */
.L_x_195:
[----:B--2---:R2:W3:Y:S02]  /*9570*/  SYNCS.PHASECHK.TRANS64.TRYWAIT P0, [R3+URZ], R0 ;  /* 0x00000000030075a7 */ /* 0x0044e4000800017f */
[----:B---3--:R-:W-:Y:S05]  /*9580*/  @!P0 NANOSLEEP.SYNCS 0x989680 ;  /* 0x009896800000895d */ /* 0x008fea0003900000 */
[----:B------:R-:W3:Y:S02]  /*9590*/  @!P0 SYNCS.PHASECHK.TRANS64 P0, [R3+URZ], R0 ;  /* 0x00000000030085a7 */ /* 0x000ee4000800007f */
[----:B---3--:R-:W-:Y:S05]  /*95a0*/  @!P0 BRA `(.L_x_195) ;  /* 0xfffffffc00f08947 */ /* 0x008fea000383ffff */
.L_x_189:
[----:B------:R-:W-:Y:S05]  /*95b0*/  BSYNC B0 ;  /* 0x0000000000007941 */ /* 0x000fea0003800000 */
.L_x_188:
[----:B------:R-:W-:Y:S05]  /*95c0*/  EXIT ;  /* 0x000000000000794d */ /* 0x000fea0003800000 */
.L_x_21:
[----:B-1----:R-:W-:-:S04]  /*95d0*/  IMAD.U32 R13, RZ, RZ, UR6 ;  /* 0x00000006ff0d7e24 */ /* 0x002fc8000f8e00ff */
[----:B------:R1:W4:Y:S03]  /*95e0*/  SYNCS.PHASECHK.TRANS64.TRYWAIT P0, [R13+URZ], R12 ;  /* 0x0000000c0d0075a7 */ /* 0x000326000800017f */
[----:B----4-:R-:W-:Y:S05]  /*95f0*/  @!P0 NANOSLEEP.SYNCS 0x989680 ;  /* 0x009896800000895d */ /* 0x010fea0003900000 */
[----:B------:R-:W4:Y:S02]  /*9600*/  @!P0 SYNCS.PHASECHK.TRANS64 P0, [R13+URZ], R12 ;  /* 0x0000000c0d0085a7 */ /* 0x000f24000800007f */
[----:B----4-:R-:W-:Y:S05]  /*9610*/  @!P0 BRA `(.L_x_21) ;  /* 0xfffffffc00ec8947 */ /* 0x010fea000383ffff */
[----:B------:R-:W-:Y:S05]  /*9620*/  BRA `(.L_x_20) ;  /* 0xffffff80007c7947 */ /* 0x000fea000383ffff */
.L_x_27:
[----:B-1----:R-:W-:-:S04]  /*9630*/  IMAD.U32 R145, RZ, RZ, UR12 ;  /* 0x0000000cff917e24 */ /* 0x002fc8000f8e00ff */
[----:B------:R1:W4:Y:S03]  /*9640*/  SYNCS.PHASECHK.TRANS64.TRYWAIT P0, [R145+URZ], R140 ;  /* 0x0000008c910075a7 */ /* 0x000326000800017f */
[----:B----4-:R-:W-:Y:S05]  /*9650*/  @!P0 NANOSLEEP.SYNCS 0x989680 ;  /* 0x009896800000895d */ /* 0x010fea0003900000 */
[----:B------:R-:W4:Y:S02]  /*9660*/  @!P0 SYNCS.PHASECHK.TRANS64 P0, [R145+URZ], R140 ;  /* 0x0000008c910085a7 */ /* 0x000f24000800007f */
[----:B----4-:R-:W-:Y:S05]  /*9670*/  @!P0 BRA `(.L_x_27) ;  /* 0xfffffffc00ec8947 */ /* 0x010fea000383ffff */
[----:B------:R-:W-:Y:S05]  /*9680*/  BRA `(.L_x_26) ;  /* 0xffffff8800f07947 */ /* 0x000fea000383ffff */
.L_x_176:
[----:B------:R-:W-:Y:S01]  /*9690*/  BSSY B1, `(.L_x_196) ;  /* 0x0000006000017945 */ /* 0x000fe20003800000 */
[----:B------:R-:W-:-:S07]  /*96a0*/  IMAD.MOV.U32 R7, RZ, RZ, -0x1 ;  /* 0xffffffffff077424 */ /* 0x000fce00078e00ff */
[----:B------:R-:W-:Y:S05]  /*96b0*/  WARPSYNC.COLLECTIVE R7, `(.L_x_197) ;  /* 0x00000000070c7348 */ /* 0x000fea0003c00000 */
[----:B------:R-:W-:Y:S02]  /*96c0*/  ELECT P0, UR62, PT ;  /* 0x00000000003e782f */ /* 0x000fe40003800000 */
[----:B------:R-:W-:Y:S01]  /*96d0*/  MOV R7, UR62 ;  /* 0x0000003e00077c02 */ /* 0x000fe20008000f00 */
[----:B------:R-:W-:Y:S10]  /*96e0*/  ENDCOLLECTIVE ;  /* 0x000000000000791b */ /* 0x000ff40003800000 */
.L_x_197:
[----:B------:R-:W-:Y:S05]  /*96f0*/  BSYNC B1 ;  /* 0x0000000000017941 */ /* 0x000fea0003800000 */
.L_x_196:
[----:B------:R-:W-:Y:S05]  /*9700*/  BRA `(.L_x_198) ;  /* 0xfffffff000247947 */ /* 0x000fea000383ffff */
.L_x_179:
[----:B-1----:R1:W2:Y:S02]  /*9710*/  SYNCS.PHASECHK.TRANS64.TRYWAIT P0, [R20+URZ+0x28], R9 ;  /* 0x00002809140075a7 */ /* 0x0022a4000800017f */
[----:B--2---:R-:W-:Y:S05]  /*9720*/  @!P0 NANOSLEEP.SYNCS 0x989680 ;  /* 0x009896800000895d */ /* 0x004fea0003900000 */
[----:B------:R-:W2:Y:S02]  /*9730*/  @!P0 SYNCS.PHASECHK.TRANS64 P0, [R20+URZ+0x28], R9 ;  /* 0x00002809140085a7 */ /* 0x000ea4000800007f */
[----:B--2---:R-:W-:Y:S05]  /*9740*/  @!P0 BRA `(.L_x_179) ;  /* 0xfffffffc00f08947 */ /* 0x004fea000383ffff */
[----:B------:R-:W-:Y:S05]  /*9750*/  BRA `(.L_x_199) ;  /* 0xfffffff0005c7947 */ /* 0x000fea000383ffff */
.L_x_187:
[----:B------:R-:W-:Y:S01]  /*9760*/  BSSY B0, `(.L_x_200) ;  /* 0x0000006000007945 */ /* 0x000fe20003800000 */
[----:B------:R-:W-:-:S07]  /*9770*/  IMAD.MOV.U32 R7, RZ, RZ, -0x1 ;  /* 0xffffffffff077424 */ /* 0x000fce00078e00ff */
[----:B------:R-:W-:Y:S05]  /*9780*/  WARPSYNC.COLLECTIVE R7, `(.L_x_201) ;  /* 0x00000000070c7348 */ /* 0x000fea0003c00000 */
[----:B------:R-:W-:Y:S02]  /*9790*/  ELECT P0, UR62, PT ;  /* 0x00000000003e782f */ /* 0x000fe40003800000 */
[----:B------:R-:W-:Y:S01]  /*97a0*/  MOV R7, UR62 ;  /* 0x0000003e00077c02 */ /* 0x000fe20008000f00 */
[----:B------:R-:W-:Y:S10]  /*97b0*/  ENDCOLLECTIVE ;  /* 0x000000000000791b */ /* 0x000ff40003800000 */
.L_x_201:
[----:B------:R-:W-:Y:S05]  /*97c0*/  BSYNC B0 ;  /* 0x0000000000007941 */ /* 0x000fea0003800000 */
.L_x_200:
[----:B------:R-:W-:Y:S05]  /*97d0*/  BRA `(.L_x_202) ;  /* 0xfffffff800a47947 */ /* 0x000fea000383ffff */
.L_x_191:
[----:B0-----:R0:W1:Y:S02]  /*97e0*/  SYNCS.PHASECHK.TRANS64.TRYWAIT P0, [R6+URZ], R3 ;  /* 0x00000003060075a7 */ /* 0x001064000800017f */
[----:B-1----:R-:W-:Y:S05]  /*97f0*/  @!P0 NANOSLEEP.SYNCS 0x989680 ;  /* 0x009896800000895d */ /* 0x002fea0003900000 */
[----:B------:R-:W1:Y:S02]  /*9800*/  @!P0 SYNCS.PHASECHK.TRANS64 P0, [R6+URZ], R3 ;  /* 0x00000003060085a7 */ /* 0x000e64000800007f */
[----:B-1----:R-:W-:Y:S05]  /*9810*/  @!P0 BRA `(.L_x_191) ;  /* 0xfffffffc00f08947 */ /* 0x002fea000383ffff */
[----:B------:R-:W-:Y:S05]  /*9820*/  BRA `(.L_x_203) ;  /* 0xfffffff800e47947 */ /* 0x000fea000383ffff */
.L_x_192:
[----:B0-----:R0:W1:Y:S02]  /*9830*/  SYNCS.PHASECHK.TRANS64.TRYWAIT P0, [R7+URZ], R4 ;  /* 0x00000004070075a7 */ /* 0x001064000800017f */
[----:B-1----:R-:W-:Y:S05]  /*9840*/  @!P0 NANOSLEEP.SYNCS 0x989680 ;  /* 0x009896800000895d */ /* 0x002fea0003900000 */
[----:B------:R-:W1:Y:S02]  /*9850*/  @!P0 SYNCS.PHASECHK.TRANS64 P0, [R7+URZ], R4 ;  /* 0x00000004070085a7 */ /* 0x000e64000800007f */
[----:B-1----:R-:W-:Y:S05]  /*9860*/  @!P0 BRA `(.L_x_192) ;  /* 0xfffffffc00f08947 */ /* 0x002fea000383ffff */
[----:B------:R-:W-:Y:S05]  /*9870*/  BRA `(.L_x_204) ;  /* 0xfffffff800f47947 */ /* 0x000fea000383ffff */
.L_x_193:
[----:B0-----:R0:W1:Y:S02]  /*9880*/  SYNCS.PHASECHK.TRANS64.TRYWAIT P0, [R10+URZ], R5 ;  /* 0x000000050a0075a7 */ /* 0x001064000800017f */
[----:B-1----:R-:W-:Y:S05]  /*9890*/  @!P0 NANOSLEEP.SYNCS 0x989680 ;  /* 0x009896800000895d */ /* 0x002fea0003900000 */
[----:B------:R-:W1:Y:S02]  /*98a0*/  @!P0 SYNCS.PHASECHK.TRANS64 P0, [R10+URZ], R5 ;  /* 0x000000050a0085a7 */ /* 0x000e64000800007f */
[----:B-1----:R-:W-:Y:S05]  /*98b0*/  @!P0 BRA `(.L_x_193) ;  /* 0xfffffffc00f08947 */ /* 0x002fea000383ffff */
[----:B------:R-:W-:Y:S05]  /*98c0*/  BRA `(.L_x_205) ;  /* 0xfffffffc00047947 */ /* 0x000fea000383ffff */
.L_x_194:
[----:B-1----:R1:W2:Y:S02]  /*98d0*/  SYNCS.PHASECHK.TRANS64.TRYWAIT P0, [R11+URZ], R6 ;  /* 0x000000060b0075a7 */ /* 0x0022a4000800017f */
[----:B--2---:R-:W-:Y:S05]  /*98e0*/  @!P0 NANOSLEEP.SYNCS 0x989680 ;  /* 0x009896800000895d */ /* 0x004fea0003900000 */
[----:B------:R-:W2:Y:S02]  /*98f0*/  @!P0 SYNCS.PHASECHK.TRANS64 P0, [R11+URZ], R6 ;  /* 0x000000060b0085a7 */ /* 0x000ea4000800007f */
[----:B--2---:R-:W-:Y:S05]  /*9900*/  @!P0 BRA `(.L_x_194) ;  /* 0xfffffffc00f08947 */ /* 0x004fea000383ffff */
[----:B------:R-:W-:Y:S05]  /*9910*/  BRA `(.L_x_206) ;  /* 0xfffffffc000c7947 */ /* 0x000fea000383ffff */
.L_x_207:
[----:B------:R-:W-:-:S00]  /*9920*/  BRA `(.L_x_207) ;  /* 0xfffffffc00fc7947 */ /* 0x000fc0000383ffff */
[----:B------:R-:W-:-:S00]  /*9930*/  NOP ;  /* 0x0000000000007918 */ /* 0x000fc00000000000 */
        /* <DEDUP_REMOVED lines=12> */
.L_x_208:


//--------------------- .nv.shared._ZN7cutlass13device_kernelINS_4gemm6kernel13GemmUniversalIN4cute5tupleIJiiiiEEENS1_10collective13CollectiveMmaINS1_37MainloopSm90TmaGmmaWarpSpecializedFP8ILi5ENS5_IJNS4_1CILi2EEENSA_ILi1EEESC_EEENS1_35KernelTmaWarpSpecializedCooperativeEEENS5_IJNSA_ILi128EEESG_SG_EEENS_12float_e4m3_tENS5_IJlSC_lEEESI_SJ_NS4_8TiledMMAINS4_8MMA_AtomIJNS4_4SM904GMMA31MMA_64x128x32_F32E4M3E4M3_SS_TNILNSN_7ScaleInE1ELSP_1EEEEEENS4_6LayoutISD_NS5_IJSC_NSA_ILi0EEEST_EEEEENS5_IJNS4_10UnderscoreESW_SW_EEEEENS4_13SM90_TMA_LOADENS4_14ComposedLayoutINS4_7SwizzleILi3ELi4ELi3EEENS4_18smem_ptr_flag_bitsILi8EEENSS_INS5_IJNSA_ILi8EEESG_EEENS5_IJSG_SC_EEEEEEEvNS4_8identityENS4_23SM90_TMA_LOAD_MULTICASTES19_vS1A_EENS_8epilogue10collective6detail29Sm90TmaWarpSpecializedAdapterINS1E_15DefaultEpilogueISI_SJ_SJ_NS1D_6thread17LinearCombinationISI_Li1EffLNS1I_9ScaleType4KindE0ELNS_15FloatRoundStyleE2ESI_EENS1_15EpilogueDefaultEEEEEvvEEEEvNT_6ParamsE --------------------------
	.section	.nv.shared._ZN7cutlass13device_kernelINS_4gemm6kernel13GemmUniversalIN4cute5tupleIJiiiiEEENS1_10collective13CollectiveMmaINS1_37MainloopSm90TmaGmmaWarpSpecializedFP8ILi5ENS5_IJNS4_1CILi2EEENSA_ILi1EEESC_EEENS1_35KernelTmaWarpSpecializedCooperativeEEENS5_IJNSA_ILi128EEESG_SG_EEENS_12float_e4m3_tENS5_IJlSC_lEEESI_SJ_NS4_8TiledMMAINS4_8MMA_AtomIJNS4_4SM904GMMA31MMA_64x128x32_F32E4M3E4M3_SS_TNILNSN_7ScaleInE1ELSP_1EEEEEENS4_6LayoutISD_NS5_IJSC_NSA_ILi0EEEST_EEEEENS5_IJNS4_10UnderscoreESW_SW_EEEEENS4_13SM90_TMA_LOADENS4_14ComposedLayoutINS4_7SwizzleILi3ELi4ELi3EEENS4_18smem_ptr_flag_bitsILi8EEENSS_INS5_IJNSA_ILi8EEESG_EEENS5_IJSG_SC_EEEEEEEvNS4_8identityENS4_23SM90_TMA_LOAD_MULTICASTES19_vS1A_EENS_8epilogue10collective6detail29Sm90TmaWarpSpecializedAdapterINS1E_15DefaultEpilogueISI_SJ_SJ_NS1D_6thread17LinearCombinationISI_Li1EffLNS1I_9ScaleType4KindE0ELNS_15FloatRoundStyleE2ESI_EENS1_15EpilogueDefaultEEEEEvvEEEEvNT_6ParamsE,"aw",@nobits
	.sectionflags	@""
	.align	16
	.zero		1024


//--------------------- .nv.shared.reserved.0     --------------------------
	.section	.nv.shared.reserved.0,"aw",@nobits
	.weak		__nv_reservedSMEM_offset_0_alias
	.size		__nv_reservedSMEM_offset_0_alias, 0, 0
	.other		__nv_reservedSMEM_offset_0_alias,@"STO_CUDA_RESERVED_SHARED STV_DEFAULT"
__nv_reservedSMEM_offset_0_alias:
	.zero		0


//--------------------- .nv.global                --------------------------
	.section	.nv.global,"aw",@nobits
.nv.global:
	.type		_ZN39_INTERNAL_5c70deeb_4_k_cu_9b93a52a_59034cute1_E,@object
	.size		_ZN39_INTERNAL_5c70deeb_4_k_cu_9b93a52a_59034cute1_E,(_ZN39_INTERNAL_5c70deeb_4_k_cu_9b93a52a_59034cuda3std3__45__cpo6cbeginE - _ZN39_INTERNAL_5c70deeb_4_k_cu_9b93a52a_59034cute1_E)
_ZN39_INTERNAL_5c70deeb_4_k_cu_9b93a52a_59034cute1_E:
	.zero		1
	.type		_ZN39_INTERNAL_5c70deeb_4_k_cu_9b93a52a_59034cuda3std3__45__cpo6cbeginE,@object
	.size		_ZN39_INTERNAL_5c70deeb_4_k_cu_9b93a52a_59034cuda3std3__45__cpo6cbeginE,(_ZN39_INTERNAL_5c70deeb_4_k_cu_9b93a52a_59034cuda3std3__48in_placeE - _ZN39_INTERNAL_5c70deeb_4_k_cu_9b93a52a_59034cuda3std3__45__cpo6cbeginE)
_ZN39_INTERNAL_5c70deeb_4_k_cu_9b93a52a_59034cuda3std3__45__cpo6cbeginE:
	.zero		1
	.type		_ZN39_INTERNAL_5c70deeb_4_k_cu_9b93a52a_59034cuda3std3__48in_placeE,@object
	.size		_ZN39_INTERNAL_5c70deeb_4_k_cu_9b93a52a_59034cuda3std3__48in_placeE,(_ZN39_INTERNAL_5c70deeb_4_k_cu_9b93a52a_59034cuda3std6ranges3__45__cpo9iter_moveE - _ZN39_INTERNAL_5c70deeb_4_k_cu_9b93a52a_59034cuda3std3__48in_placeE)
_ZN39_INTERNAL_5c70deeb_4_k_cu_9b93a52a_59034cuda3std3__48in_placeE:
	.zero		1
	.type		_ZN39_INTERNAL_5c70deeb_4_k_cu_9b93a52a_59034cuda3std6ranges3__45__cpo9iter_moveE,@object
	.size		_ZN39_INTERNAL_5c70deeb_4_k_cu_9b93a52a_59034cuda3std6ranges3__45__cpo9iter_moveE,(_ZN39_INTERNAL_5c70deeb_4_k_cu_9b93a52a_59034cuda3std3__45__cpo5beginE - _ZN39_INTERNAL_5c70deeb_4_k_cu_9b93a52a_59034cuda3std6ranges3__45__cpo9iter_moveE)
_ZN39_INTERNAL_5c70deeb_4_k_cu_9b93a52a_59034cuda3std6ranges3__45__cpo9iter_moveE:
	.zero		1
	.type		_ZN39_INTERNAL_5c70deeb_4_k_cu_9b93a52a_59034cuda3std3__45__cpo5beginE,@object
	.size		_ZN39_INTERNAL_5c70deeb_4_k_cu_9b93a52a_59034cuda3std3__45__cpo5beginE,(_ZN39_INTERNAL_5c70deeb_4_k_cu_9b93a52a_59034cuda3std3__441_GLOBAL__N__5c70deeb_4_k_cu_9b93a52a_59036ignoreE - _ZN39_INTERNAL_5c70deeb_4_k_cu_9b93a52a_59034cuda3std3__45__cpo5beginE)
_ZN39_INTERNAL_5c70deeb_4_k_cu_9b93a52a_59034cuda3std3__45__cpo5beginE:
	.zero		1
	.type		_ZN39_INTERNAL_5c70deeb_4_k_cu_9b93a52a_59034cuda3std3__441_GLOBAL__N__5c70deeb_4_k_cu_9b93a52a_59036ignoreE,@object
	.size		_ZN39_INTERNAL_5c70deeb_4_k_cu_9b93a52a_59034cuda3std3__441_GLOBAL__N__5c70deeb_4_k_cu_9b93a52a_59036ignoreE,(_ZN39_INTERNAL_5c70deeb_4_k_cu_9b93a52a_59034cute7productE - _ZN39_INTERNAL_5c70deeb_4_k_cu_9b93a52a_59034cuda3std3__441_GLOBAL__N__5c70deeb_4_k_cu_9b93a52a_59036ignoreE)
_ZN39_INTERNAL_5c70deeb_4_k_cu_9b93a52a_59034cuda3std3__441_GLOBAL__N__5c70deeb_4_k_cu_9b93a52a_59036ignoreE:
	.zero		1
	.type		_ZN39_INTERNAL_5c70deeb_4_k_cu_9b93a52a_59034cute7productE,@object
	.size		_ZN39_INTERNAL_5c70deeb_4_k_cu_9b93a52a_59034cute7productE,(_ZN39_INTERNAL_5c70deeb_4_k_cu_9b93a52a_59034cuda3std3__45__cpo3endE - _ZN39_INTERNAL_5c70deeb_4_k_cu_9b93a52a_59034cute7productE)
_ZN39_INTERNAL_5c70deeb_4_k_cu_9b93a52a_59034cute7productE:
	.zero		1
	.type		_ZN39_INTERNAL_5c70deeb_4_k_cu_9b93a52a_59034cuda3std3__45__cpo3endE,@object
	.size		_ZN39_INTERNAL_5c70deeb_4_k_cu_9b93a52a_59034cuda3std3__45__cpo3endE,(_ZN39_INTERNAL_5c70deeb_4_k_cu_9b93a52a_59034cuda3std3__419piecewise_constructE - _ZN39_INTERNAL_5c70deeb_4_k_cu_9b93a52a_59034cuda3std3__45__cpo3endE)
_ZN39_INTERNAL_5c70deeb_4_k_cu_9b93a52a_59034cuda3std3__45__cpo3endE:
	.zero		1
	.type		_ZN39_INTERNAL_5c70deeb_4_k_cu_9b93a52a_59034cuda3std3__419piecewise_constructE,@object
	.size		_ZN39_INTERNAL_5c70deeb_4_k_cu_9b93a52a_59034cuda3std3__419piecewise_constructE,(_ZN39_INTERNAL_5c70deeb_4_k_cu_9b93a52a_59034cuda3std3__45__cpo4cendE - _ZN39_INTERNAL_5c70deeb_4_k_cu_9b93a52a_59034cuda3std3__419piecewise_constructE)
_ZN39_INTERNAL_5c70deeb_4_k_cu_9b93a52a_59034cuda3std3__419piecewise_constructE:
	.zero		1
	.type		_ZN39_INTERNAL_5c70deeb_4_k_cu_9b93a52a_59034cuda3std3__45__cpo4cendE,@object
	.size		_ZN39_INTERNAL_5c70deeb_4_k_cu_9b93a52a_59034cuda3std3__45__cpo4cendE,(_ZN39_INTERNAL_5c70deeb_4_k_cu_9b93a52a_59034cuda3std6ranges3__45__cpo4swapE - _ZN39_INTERNAL_5c70deeb_4_k_cu_9b93a52a_59034cuda3std3__45__cpo4cendE)
_ZN39_INTERNAL_5c70deeb_4_k_cu_9b93a52a_59034cuda3std3__45__cpo4cendE:
	.zero		1
	.type		_ZN39_INTERNAL_5c70deeb_4_k_cu_9b93a52a_59034cuda3std6ranges3__45__cpo4swapE,@object
	.size		_ZN39_INTERNAL_5c70deeb_4_k_cu_9b93a52a_59034cuda3std6ranges3__45__cpo4swapE,(.L_7 - _ZN39_INTERNAL_5c70deeb_4_k_cu_9b93a52a_59034cuda3std6ranges3__45__cpo4swapE)
_ZN39_INTERNAL_5c70deeb_4_k_cu_9b93a52a_59034cuda3std6ranges3__45__cpo4swapE:
	.zero		1
.L_7:


//--------------------- .nv.constant0._ZN7cutlass13device_kernelINS_4gemm6kernel13GemmUniversalIN4cute5tupleIJiiiiEEENS1_10collective13CollectiveMmaINS1_37MainloopSm90TmaGmmaWarpSpecializedFP8ILi5ENS5_IJNS4_1CILi2EEENSA_ILi1EEESC_EEENS1_35KernelTmaWarpSpecializedCooperativeEEENS5_IJNSA_ILi128EEESG_SG_EEENS_12float_e4m3_tENS5_IJlSC_lEEESI_SJ_NS4_8TiledMMAINS4_8MMA_AtomIJNS4_4SM904GMMA31MMA_64x128x32_F32E4M3E4M3_SS_TNILNSN_7ScaleInE1ELSP_1EEEEEENS4_6LayoutISD_NS5_IJSC_NSA_ILi0EEEST_EEEEENS5_IJNS4_10UnderscoreESW_SW_EEEEENS4_13SM90_TMA_LOADENS4_14ComposedLayoutINS4_7SwizzleILi3ELi4ELi3EEENS4_18smem_ptr_flag_bitsILi8EEENSS_INS5_IJNSA_ILi8EEESG_EEENS5_IJSG_SC_EEEEEEEvNS4_8identityENS4_23SM90_TMA_LOAD_MULTICASTES19_vS1A_EENS_8epilogue10collective6detail29Sm90TmaWarpSpecializedAdapterINS1E_15DefaultEpilogueISI_SJ_SJ_NS1D_6thread17LinearCombinationISI_Li1EffLNS1I_9ScaleType4KindE0ELNS_15FloatRoundStyleE2ESI_EENS1_15EpilogueDefaultEEEEEvvEEEEvNT_6ParamsE --------------------------
	.section	.nv.constant0._ZN7cutlass13device_kernelINS_4gemm6kernel13GemmUniversalIN4cute5tupleIJiiiiEEENS1_10collective13CollectiveMmaINS1_37MainloopSm90TmaGmmaWarpSpecializedFP8ILi5ENS5_IJNS4_1CILi2EEENSA_ILi1EEESC_EEENS1_35KernelTmaWarpSpecializedCooperativeEEENS5_IJNSA_ILi128EEESG_SG_EEENS_12float_e4m3_tENS5_IJlSC_lEEESI_SJ_NS4_8TiledMMAINS4_8MMA_AtomIJNS4_4SM904GMMA31MMA_64x128x32_F32E4M3E4M3_SS_TNILNSN_7ScaleInE1ELSP_1EEEEEENS4_6LayoutISD_NS5_IJSC_NSA_ILi0EEEST_EEEEENS5_IJNS4_10UnderscoreESW_SW_EEEEENS4_13SM90_TMA_LOADENS4_14ComposedLayoutINS4_7SwizzleILi3ELi4ELi3EEENS4_18smem_ptr_flag_bitsILi8EEENSS_INS5_IJNSA_ILi8EEESG_EEENS5_IJSG_SC_EEEEEEEvNS4_8identityENS4_23SM90_TMA_LOAD_MULTICASTES19_vS1A_EENS_8epilogue10collective6detail29Sm90TmaWarpSpecializedAdapterINS1E_15DefaultEpilogueISI_SJ_SJ_NS1D_6thread17LinearCombinationISI_Li1EffLNS1I_9ScaleType4KindE0ELNS_15FloatRoundStyleE2ESI_EENS1_15EpilogueDefaultEEEEEvvEEEEvNT_6ParamsE,"a",@progbits
	.sectionflags	@""
	.align	4
.nv.constant0._ZN7cutlass13device_kernelINS_4gemm6kernel13GemmUniversalIN4cute5tupleIJiiiiEEENS1_10collective13CollectiveMmaINS1_37MainloopSm90TmaGmmaWarpSpecializedFP8ILi5ENS5_IJNS4_1CILi2EEENSA_ILi1EEESC_EEENS1_35KernelTmaWarpSpecializedCooperativeEEENS5_IJNSA_ILi128EEESG_SG_EEENS_12float_e4m3_tENS5_IJlSC_lEEESI_SJ_NS4_8TiledMMAINS4_8MMA_AtomIJNS4_4SM904GMMA31MMA_64x128x32_F32E4M3E4M3_SS_TNILNSN_7ScaleInE1ELSP_1EEEEEENS4_6LayoutISD_NS5_IJSC_NSA_ILi0EEEST_EEEEENS5_IJNS4_10UnderscoreESW_SW_EEEEENS4_13SM90_TMA_LOADENS4_14ComposedLayoutINS4_7SwizzleILi3ELi4ELi3EEENS4_18smem_ptr_flag_bitsILi8EEENSS_INS5_IJNSA_ILi8EEESG_EEENS5_IJSG_SC_EEEEEEEvNS4_8identityENS4_23SM90_TMA_LOAD_MULTICASTES19_vS1A_EENS_8epilogue10collective6detail29Sm90TmaWarpSpecializedAdapterINS1E_15DefaultEpilogueISI_SJ_SJ_NS1D_6thread17LinearCombinationISI_Li1EffLNS1I_9ScaleType4KindE0ELNS_15FloatRoundStyleE2ESI_EENS1_15EpilogueDefaultEEEEEvvEEEEvNT_6ParamsE:
	.zero		1664


//--------------------- SYMBOLS --------------------------

	.type		.nv.reservedSmem.offset0,@object
	.size		.nv.reservedSmem.offset0,0x4
